def attn_fwd(
    Q,
    K,
    V,
    Out,
    Lse,
    sm_scale,
    stride_qz,
    stride_qh,
    stride_qm,
    stride_qk,
    stride_kz,
    stride_kh,
    stride_kn,
    stride_kk,
    stride_vz,
    stride_vh,
    stride_vn,
    stride_vk,
    stride_oz,
    stride_oh,
    stride_om,
    stride_ok,
    seqlen_q,
    seqlen_k,
    BLOCK_M: tl.constexpr,
    BLOCK_N: tl.constexpr,
    HEAD_DIM: tl.constexpr,
    CAUSAL: tl.constexpr,
):
    start_m = tl.program_id(0)
    off_hz = tl.program_id(1)
    q_off = off_hz * stride_qh
    k_off = off_hz * stride_kh
    v_off = off_hz * stride_vh
    offs_m = start_m * BLOCK_M + tl.arange(0, BLOCK_M)
    offs_d = tl.arange(0, HEAD_DIM)
    offs_n = tl.arange(0, BLOCK_N)
    q_ptrs = Q + q_off + offs_m[:, None] * stride_qm + offs_d[None, :] * stride_qk
    k_ptrs = K + k_off + offs_d[:, None] * stride_kk + offs_n[None, :] * stride_kn
    v_ptrs = V + v_off + offs_n[:, None] * stride_vn + offs_d[None, :] * stride_vk
    m_i = tl.full([BLOCK_M], float("-inf"), dtype=tl.float32)
    l_i = tl.zeros([BLOCK_M], dtype=tl.float32) + 1.0
    acc = tl.zeros([BLOCK_M, HEAD_DIM], dtype=tl.float32)
    q = tl.load(q_ptrs)
    acc, l_i, m_i = _attn_fwd_inner(
        acc,
        l_i,
        m_i,
        q,
        k_ptrs,
        v_ptrs,
        sm_scale,
        stride_kn,
        stride_vn,
        start_m,
        seqlen_k,
        BLOCK_M,
        BLOCK_N,
        HEAD_DIM,
        CAUSAL,
    )
    acc = acc / l_i[:, None]
    lse = m_i + tl.math.log2(l_i) / 1.4426950408889634
    o_ptrs = (
        Out
        + off_hz * stride_oh
        + offs_m[:, None] * stride_om
        + offs_d[None, :] * stride_ok
    )
    tl.store(o_ptrs, acc.to(Out.dtype.element_ty))
    tl.store(Lse + off_hz * seqlen_q + offs_m, lse)

# config = {"BLOCK_M": 128, "BLOCK_N": 32, "HEAD_DIM": 64, "arch": "sm_100", "causal": true, "dtype": "bf16", "num_stages": 2, "num_warps": 8}
# arch = sm_100


// ===== COMPILED SASS (sm_100a) =====

	.target	sm_100a

	.elftype	@"ET_EXEC"


//--------------------- .note.nv.tkinfo           --------------------------
	.section	.note.nv.tkinfo,"",@"SHT_NOTE"
	.sectionflags	@"SHF_NOTE_NV_TKINFO"
	.tkinfo
        /*0018*/ 	.word	0x00000081
        /*0030*/ 	.string	""
        /*0030*/ 	.string	"ptxas-blackwell"
        /*0030*/ 	.string	"Cuda compilation tools, release 12.9, V12.9.86"
        /*0030*/ 	.string	"Build cuda_12.9.r12.9/compiler.36037853_0"
        /*0030*/ 	.string	"-v  -suppress-debug-info  -lineinfo  -arch sm_100a "



//--------------------- .note.nv.cuver            --------------------------
	.section	.note.nv.cuver,"",@"SHT_NOTE"
	.sectionflags	@"SHF_NOTE_NV_CUVER"
        /*0018*/ 	.short	0x0001
        /*001a*/ 	.short	0x0064
        /*001c*/ 	.short	0x0001
        /*001e*/ 	.short	0x0000
        /*0020*/ 	.short	0x0001
        /*0022*/ 	.short	0x0000


//--------------------- .nv.info                  --------------------------
	.section	.nv.info,"",@"SHT_CUDA_INFO"
	.align	4


	//----- nvinfo : EIATTR_REGCOUNT
	.align		4
        /*0000*/ 	.byte	0x04, 0x2f
        /*0002*/ 	.short	(.L_5 - .L_4)
	.align		4
.L_4:
        /*0004*/ 	.word	index@(attn_fwd)
        /*0008*/ 	.word	0x00000067


	//----- nvinfo : EIATTR_FRAME_SIZE
	.align		4
.L_5:
        /*000c*/ 	.byte	0x04, 0x11
        /*000e*/ 	.short	(.L_7 - .L_6)
	.align		4
.L_6:
        /*0010*/ 	.word	index@($__internal_2_$__cuda_sm10x_tcgen05_guardrail_trap_unallocated_columns_being_dealloced)
        /*0014*/ 	.word	0x00000000


	//----- nvinfo : EIATTR_FRAME_SIZE
	.align		4
.L_7:
        /*0018*/ 	.byte	0x04, 0x11
        /*001a*/ 	.short	(.L_9 - .L_8)
	.align		4
.L_8:
        /*001c*/ 	.word	index@($__internal_1_$__cuda_sm10x_tcgen05_guardrail_trap_phase_invalid_during_alloc)
        /*0020*/ 	.word	0x00000000


	//----- nvinfo : EIATTR_FRAME_SIZE
	.align		4
.L_9:
        /*0024*/ 	.byte	0x04, 0x11
        /*0026*/ 	.short	(.L_11 - .L_10)
	.align		4
.L_10:
        /*0028*/ 	.word	index@($__internal_0_$__cuda_sm10x_tcgen05_guardrail_trap_col_being_dealloced_not_returned_by_alloc)
        /*002c*/ 	.word	0x00000000


	//----- nvinfo : EIATTR_FRAME_SIZE
	.align		4
.L_11:
        /*0030*/ 	.byte	0x04, 0x11
        /*0032*/ 	.short	(.L_13 - .L_12)
	.align		4
.L_12:
        /*0034*/ 	.word	index@(attn_fwd)
        /*0038*/ 	.word	0x00000000


	//----- nvinfo : EIATTR_MIN_STACK_SIZE
	.align		4
.L_13:
        /*003c*/ 	.byte	0x04, 0x12
        /*003e*/ 	.short	(.L_15 - .L_14)
	.align		4
.L_14:
        /*0040*/ 	.word	index@(attn_fwd)
        /*0044*/ 	.word	0x00000000
.L_15:


//--------------------- .nv.info.attn_fwd         --------------------------
	.section	.nv.info.attn_fwd,"",@"SHT_CUDA_INFO"
	.sectionflags	@""
	.align	4


	//----- nvinfo : EIATTR_CUDA_API_VERSION
	.align		4
        /*0000*/ 	.byte	0x04, 0x37
        /*0002*/ 	.short	(.L_17 - .L_16)
.L_16:
        /*0004*/ 	.word	0x00000081


	//----- nvinfo : EIATTR_KPARAM_INFO
	.align		4
.L_17:
        /*0008*/ 	.byte	0x04, 0x17
        /*000a*/ 	.short	(.L_19 - .L_18)
.L_18:
        /*000c*/ 	.word	0x00000000
        /*0010*/ 	.short	0x0019
        /*0012*/ 	.short	0x0080
        /*0014*/ 	.byte	0x00, 0xf4, 0x21, 0x00


	//----- nvinfo : EIATTR_KPARAM_INFO
	.align		4
.L_19:
        /*0018*/ 	.byte	0x04, 0x17
        /*001a*/ 	.short	(.L_21 - .L_20)
.L_20:
        /*001c*/ 	.word	0x00000000
        /*0020*/ 	.short	0x0018
        /*0022*/ 	.short	0x0078
        /*0024*/ 	.byte	0x00, 0xf4, 0x21, 0x00


	//----- nvinfo : EIATTR_KPARAM_INFO
	.align		4
.L_21:
        /*0028*/ 	.byte	0x04, 0x17
        /*002a*/ 	.short	(.L_23 - .L_22)
.L_22:
        /*002c*/ 	.word	0x00000000
        /*0030*/ 	.short	0x0017
        /*0032*/ 	.short	0x0070
        /*0034*/ 	.byte	0x00, 0xf0, 0x11, 0x00


	//----- nvinfo : EIATTR_KPARAM_INFO
	.align		4
.L_23:
        /*0038*/ 	.byte	0x04, 0x17
        /*003a*/ 	.short	(.L_25 - .L_24)
.L_24:
        /*003c*/ 	.word	0x00000000
        /*0040*/ 	.short	0x0016
        /*0042*/ 	.short	0x006c
        /*0044*/ 	.byte	0x00, 0xf0, 0x11, 0x00


	//----- nvinfo : EIATTR_KPARAM_INFO
	.align		4
.L_25:
        /*0048*/ 	.byte	0x04, 0x17
        /*004a*/ 	.short	(.L_27 - .L_26)
.L_26:
        /*004c*/ 	.word	0x00000000
        /*0050*/ 	.short	0x0015
        /*0052*/ 	.short	0x0068
        /*0054*/ 	.byte	0x00, 0xf0, 0x11, 0x00


	//----- nvinfo : EIATTR_KPARAM_INFO
	.align		4
.L_27:
        /*0058*/ 	.byte	0x04, 0x17
        /*005a*/ 	.short	(.L_29 - .L_28)
.L_28:
        /*005c*/ 	.word	0x00000000
        /*0060*/ 	.short	0x0014
        /*0062*/ 	.short	0x0064
        /*0064*/ 	.byte	0x00, 0xf0, 0x11, 0x00


	//----- nvinfo : EIATTR_KPARAM_INFO
	.align		4
.L_29:
        /*0068*/ 	.byte	0x04, 0x17
        /*006a*/ 	.short	(.L_31 - .L_30)
.L_30:
        /*006c*/ 	.word	0x00000000
        /*0070*/ 	.short	0x0013
        /*0072*/ 	.short	0x0060
        /*0074*/ 	.byte	0x00, 0xf0, 0x11, 0x00


	//----- nvinfo : EIATTR_KPARAM_INFO
	.align		4
.L_31:
        /*0078*/ 	.byte	0x04, 0x17
        /*007a*/ 	.short	(.L_33 - .L_32)
.L_32:
        /*007c*/ 	.word	0x00000000
        /*0080*/ 	.short	0x0012
        /*0082*/ 	.short	0x005c
        /*0084*/ 	.byte	0x00, 0xf0, 0x11, 0x00


	//----- nvinfo : EIATTR_KPARAM_INFO
	.align		4
.L_33:
        /*0088*/ 	.byte	0x04, 0x17
        /*008a*/ 	.short	(.L_35 - .L_34)
.L_34:
        /*008c*/ 	.word	0x00000000
        /*0090*/ 	.short	0x0011
        /*0092*/ 	.short	0x0058
        /*0094*/ 	.byte	0x00, 0xf0, 0x11, 0x00


	//----- nvinfo : EIATTR_KPARAM_INFO
	.align		4
.L_35:
        /*0098*/ 	.byte	0x04, 0x17
        /*009a*/ 	.short	(.L_37 - .L_36)
.L_36:
        /*009c*/ 	.word	0x00000000
        /*00a0*/ 	.short	0x0010
        /*00a2*/ 	.short	0x0054
        /*00a4*/ 	.byte	0x00, 0xf0, 0x11, 0x00


	//----- nvinfo : EIATTR_KPARAM_INFO
	.align		4
.L_37:
        /*00a8*/ 	.byte	0x04, 0x17
        /*00aa*/ 	.short	(.L_39 - .L_38)
.L_38:
        /*00ac*/ 	.word	0x00000000
        /*00b0*/ 	.short	0x000f
        /*00b2*/ 	.short	0x0050
        /*00b4*/ 	.byte	0x00, 0xf0, 0x11, 0x00


	//----- nvinfo : EIATTR_KPARAM_INFO
	.align		4
.L_39:
        /*00b8*/ 	.byte	0x04, 0x17
        /*00ba*/ 	.short	(.L_41 - .L_40)
.L_40:
        /*00bc*/ 	.word	0x00000000
        /*00c0*/ 	.short	0x000e
        /*00c2*/ 	.short	0x004c
        /*00c4*/ 	.byte	0x00, 0xf0, 0x11, 0x00


	//----- nvinfo : EIATTR_KPARAM_INFO
	.align		4
.L_41:
        /*00c8*/ 	.byte	0x04, 0x17
        /*00ca*/ 	.short	(.L_43 - .L_42)
.L_42:
        /*00cc*/ 	.word	0x00000000
        /*00d0*/ 	.short	0x000d
        /*00d2*/ 	.short	0x0048
        /*00d4*/ 	.byte	0x00, 0xf0, 0x11, 0x00


	//----- nvinfo : EIATTR_KPARAM_INFO
	.align		4
.L_43:
        /*00d8*/ 	.byte	0x04, 0x17
        /*00da*/ 	.short	(.L_45 - .L_44)
.L_44:
        /*00dc*/ 	.word	0x00000000
        /*00e0*/ 	.short	0x000c
        /*00e2*/ 	.short	0x0044
        /*00e4*/ 	.byte	0x00, 0xf0, 0x11, 0x00


	//----- nvinfo : EIATTR_KPARAM_INFO
	.align		4
.L_45:
        /*00e8*/ 	.byte	0x04, 0x17
        /*00ea*/ 	.short	(.L_47 - .L_46)
.L_46:
        /*00ec*/ 	.word	0x00000000
        /*00f0*/ 	.short	0x000b
        /*00f2*/ 	.short	0x0040
        /*00f4*/ 	.byte	0x00, 0xf0, 0x11, 0x00


	//----- nvinfo : EIATTR_KPARAM_INFO
	.align		4
.L_47:
        /*00f8*/ 	.byte	0x04, 0x17
        /*00fa*/ 	.short	(.L_49 - .L_48)
.L_48:
        /*00fc*/ 	.word	0x00000000
        /*0100*/ 	.short	0x000a
        /*0102*/ 	.short	0x003c
        /*0104*/ 	.byte	0x00, 0xf0, 0x11, 0x00


	//----- nvinfo : EIATTR_KPARAM_INFO
	.align		4
.L_49:
        /*0108*/ 	.byte	0x04, 0x17
        /*010a*/ 	.short	(.L_51 - .L_50)
.L_50:
        /*010c*/ 	.word	0x00000000
        /*0110*/ 	.short	0x0009
        /*0112*/ 	.short	0x0038
        /*0114*/ 	.byte	0x00, 0xf0, 0x11, 0x00


	//----- nvinfo : EIATTR_KPARAM_INFO
	.align		4
.L_51:
        /*0118*/ 	.byte	0x04, 0x17
        /*011a*/ 	.short	(.L_53 - .L_52)
.L_52:
        /*011c*/ 	.word	0x00000000
        /*0120*/ 	.short	0x0008
        /*0122*/ 	.short	0x0034
        /*0124*/ 	.byte	0x00, 0xf0, 0x11, 0x00


	//----- nvinfo : EIATTR_KPARAM_INFO
	.align		4
.L_53:
        /*0128*/ 	.byte	0x04, 0x17
        /*012a*/ 	.short	(.L_55 - .L_54)
.L_54:
        /*012c*/ 	.word	0x00000000
        /*0130*/ 	.short	0x0007
        /*0132*/ 	.short	0x0030
        /*0134*/ 	.byte	0x00, 0xf0, 0x11, 0x00


	//----- nvinfo : EIATTR_KPARAM_INFO
	.align		4
.L_55:
        /*0138*/ 	.byte	0x04, 0x17
        /*013a*/ 	.short	(.L_57 - .L_56)
.L_56:
        /*013c*/ 	.word	0x00000000
        /*0140*/ 	.short	0x0006
        /*0142*/ 	.short	0x002c
        /*0144*/ 	.byte	0x00, 0xf0, 0x11, 0x00


	//----- nvinfo : EIATTR_KPARAM_INFO
	.align		4
.L_57:
        /*0148*/ 	.byte	0x04, 0x17
        /*014a*/ 	.short	(.L_59 - .L_58)
.L_58:
        /*014c*/ 	.word	0x00000000
        /*0150*/ 	.short	0x0005
        /*0152*/ 	.short	0x0028
        /*0154*/ 	.byte	0x00, 0xf0, 0x11, 0x00


	//----- nvinfo : EIATTR_KPARAM_INFO
	.align		4
.L_59:
        /*0158*/ 	.byte	0x04, 0x17
        /*015a*/ 	.short	(.L_61 - .L_60)
.L_60:
        /*015c*/ 	.word	0x00000000
        /*0160*/ 	.short	0x0004
        /*0162*/ 	.short	0x0020
        /*0164*/ 	.byte	0x00, 0xf4, 0x21, 0x00


	//----- nvinfo : EIATTR_KPARAM_INFO
	.align		4
.L_61:
        /*0168*/ 	.byte	0x04, 0x17
        /*016a*/ 	.short	(.L_63 - .L_62)
.L_62:
        /*016c*/ 	.word	0x00000000
        /*0170*/ 	.short	0x0003
        /*0172*/ 	.short	0x0018
        /*0174*/ 	.byte	0x00, 0xf4, 0x21, 0x00


	//----- nvinfo : EIATTR_KPARAM_INFO
	.align		4
.L_63:
        /*0178*/ 	.byte	0x04, 0x17
        /*017a*/ 	.short	(.L_65 - .L_64)
.L_64:
        /*017c*/ 	.word	0x00000000
        /*0180*/ 	.short	0x0002
        /*0182*/ 	.short	0x0010
        /*0184*/ 	.byte	0x00, 0xf4, 0x21, 0x00


	//----- nvinfo : EIATTR_KPARAM_INFO
	.align		4
.L_65:
        /*0188*/ 	.byte	0x04, 0x17
        /*018a*/ 	.short	(.L_67 - .L_66)
.L_66:
        /*018c*/ 	.word	0x00000000
        /*0190*/ 	.short	0x0001
        /*0192*/ 	.short	0x0008
        /*0194*/ 	.byte	0x00, 0xf4, 0x21, 0x00


	//----- nvinfo : EIATTR_KPARAM_INFO
	.align		4
.L_67:
        /*0198*/ 	.byte	0x04, 0x17
        /*019a*/ 	.short	(.L_69 - .L_68)
.L_68:
        /*019c*/ 	.word	0x00000000
        /*01a0*/ 	.short	0x0000
        /*01a2*/ 	.short	0x0000
        /*01a4*/ 	.byte	0x00, 0xf4, 0x21, 0x00


	//----- nvinfo : EIATTR_AT_ENTRY_FRAGMENTS
	.align		4
.L_69:
        /*01a8*/ 	.byte	0x04, 0x4f
        /*01aa*/ 	.short	(.L_71 - .L_70)


	//   ....[0]....
.L_70:
        /*01ac*/ 	.word	0x00000004


	//----- nvinfo : EIATTR_RESERVED_SMEM_USED
	.align		4
.L_71:
        /*01b0*/ 	.byte	0x01, 0x41
	.zero		2


	//----- nvinfo : EIATTR_SPARSE_MMA_MASK
	.align		4
        /*01b4*/ 	.byte	0x03, 0x50
        /*01b6*/ 	.short	0x0000


	//----- nvinfo : EIATTR_TCGEN05_1CTA_USED
	.align		4
        /*01b8*/ 	.byte	0x01, 0x51
	.zero		2


	//----- nvinfo : EIATTR_MAXREG_COUNT
	.align		4
        /*01bc*/ 	.byte	0x03, 0x1b
        /*01be*/ 	.short	0x00ff


	//----- nvinfo : EIATTR_NUM_BARRIERS
	.align		4
        /*01c0*/ 	.byte	0x02, 0x4c
        /*01c2*/ 	.byte	0x01
	.zero		1


	//----- nvinfo : EIATTR_INT_WARP_WIDE_INSTR_OFFSETS
	.align		4
        /*01c4*/ 	.byte	0x04, 0x31
        /*01c6*/ 	.short	(.L_73 - .L_72)


	//   ....[0]....
.L_72:
        /*01c8*/ 	.word	0x00000ec0


	//   ....[1]....
        /*01cc*/ 	.word	0x00000f70


	//   ....[2]....
        /*01d0*/ 	.word	0x00001500


	//   ....[3]....
        /*01d4*/ 	.word	0x00001620


	//   ....[4]....
        /*01d8*/ 	.word	0x00003120


	//   ....[5]....
        /*01dc*/ 	.word	0x00005d30


	//   ....[6]....
        /*01e0*/ 	.word	0x00005d80


	//----- nvinfo : EIATTR_COOP_GROUP_MASK_REGIDS
	.align		4
.L_73:
        /*01e4*/ 	.byte	0x04, 0x29
        /*01e6*/ 	.short	(.L_75 - .L_74)


	//   ....[0]....
.L_74:
        /*01e8*/ 	.word	0xffffffff


	//   ....[1]....
        /*01ec*/ 	.word	0xffffffff


	//   ....[2]....
        /*01f0*/ 	.word	0xffffffff


	//   ....[3]....
        /*01f4*/ 	.word	0xffffffff


	//   ....[4]....
        /*01f8*/ 	.word	0xffffffff


	//   ....[5]....
        /*01fc*/ 	.word	0xffffffff


	//   ....[6]....
        /*0200*/ 	.word	0xffffffff


	//   ....[7]....
        /*0204*/ 	.word	0xffffffff


	//----- nvinfo : EIATTR_COOP_GROUP_INSTR_OFFSETS
	.align		4
.L_75:
        /*0208*/ 	.byte	0x04, 0x28
        /*020a*/ 	.short	(.L_77 - .L_76)


	//   ....[0]....
.L_76:
        /*020c*/ 	.word	0x00000060


	//   ....[1]....
        /*0210*/ 	.word	0x00000320


	//   ....[2]....
        /*0214*/ 	.word	0x00001f30


	//   ....[3]....
        /*0218*/ 	.word	0x000027b0


	//   ....[4]....
        /*021c*/ 	.word	0x00003a40


	//   ....[5]....
        /*0220*/ 	.word	0x00003f00


	//   ....[6]....
        /*0224*/ 	.word	0x00005bc0


	//   ....[7]....
        /*0228*/ 	.word	0x00005e30


	//----- nvinfo : EIATTR_VRC_CTA_INIT_COUNT
	.align		4
.L_77:
        /*022c*/ 	.byte	0x02, 0x4a
        /*022e*/ 	.byte	0x80
	.zero		1


	//----- nvinfo : EIATTR_MBARRIER_INSTR_OFFSETS
	.align		4
        /*0230*/ 	.byte	0x04, 0x39
        /*0232*/ 	.short	(.L_79 - .L_78)


	//   ....[0]....
.L_78:
        /*0234*/ 	.word	0x000013a0
        /*0238*/ 	.word	0x000000ff
        /*023c*/ 	.word	0x00007000
        /*0240*/ 	.short	0x0100
        /*0242*/ 	.byte	0x0c
	.zero		1


	//   ....[1]....
        /*0244*/ 	.word	0x00001610
        /*0248*/ 	.word	0x000000ff
        /*024c*/ 	.word	0x00007008
        /*0250*/ 	.short	0x0100
        /*0252*/ 	.byte	0x0c
	.zero		1


	//   ....[2]....
        /*0254*/ 	.word	0x000016e0
        /*0258*/ 	.word	0x000000ff
        /*025c*/ 	.word	0x00005000
        /*0260*/ 	.short	0x0100
        /*0262*/ 	.byte	0x0c
	.zero		1


	//   ....[3]....
        /*0264*/ 	.word	0x00001940
        /*0268*/ 	.word	0x000000ff
        /*026c*/ 	.word	0x00005000
        /*0270*/ 	.short	0x010a
        /*0272*/ 	.byte	0x0c
	.zero		1


	//   ....[4]....
        /*0274*/ 	.word	0x00001ae0
        /*0278*/ 	.word	0x000000ff
        /*027c*/ 	.word	0x00005000
        /*0280*/ 	.short	0x0108
        /*0282*/ 	.byte	0x0c
	.zero		1


	//   ....[5]....
        /*0284*/ 	.word	0x000031e0
        /*0288*/ 	.word	0x000000ff
        /*028c*/ 	.word	0x00007010
        /*0290*/ 	.short	0x0100
        /*0292*/ 	.byte	0x0c
	.zero		1


	//   ....[6]....
        /*0294*/ 	.word	0x00003350
        /*0298*/ 	.word	0x000000ff
        /*029c*/ 	.word	0x00007010
        /*02a0*/ 	.short	0x010a
        /*02a2*/ 	.byte	0x0c
	.zero		1


	//   ....[7]....
        /*02a4*/ 	.word	0x000034f0
        /*02a8*/ 	.word	0x000000ff
        /*02ac*/ 	.word	0x00007010
        /*02b0*/ 	.short	0x0108
        /*02b2*/ 	.byte	0x0c
	.zero		1


	//   ....[8]....
        /*02b4*/ 	.word	0x00003d80
        /*02b8*/ 	.word	0x000000ff
        /*02bc*/ 	.word	0x00000000
        /*02c0*/ 	.short	0x010a
        /*02c2*/ 	.byte	0x32
	.zero		1


	//   ....[9]....
        /*02c4*/ 	.word	0x00004610
        /*02c8*/ 	.word	0x000000ff
        /*02cc*/ 	.word	0x00000000
        /*02d0*/ 	.short	0x010a
        /*02d2*/ 	.byte	0x32
	.zero		1


	//   ....[10]....
        /*02d4*/ 	.word	0x000046a0
        /*02d8*/ 	.word	0x000000ff
        /*02dc*/ 	.word	0x00007000
        /*02e0*/ 	.short	0x0108
        /*02e2*/ 	.byte	0x0c
	.zero		1


	//   ....[11]....
        /*02e4*/ 	.word	0x000046e0
        /*02e8*/ 	.word	0x000000ff
        /*02ec*/ 	.word	0x00007008
        /*02f0*/ 	.short	0x0108
        /*02f2*/ 	.byte	0x0c
	.zero		1


	//   ....[12]....
        /*02f4*/ 	.word	0x00005e50
        /*02f8*/ 	.word	0x000000ff
        /*02fc*/ 	.word	0x00005000
        /*0300*/ 	.short	0x010a
        /*0302*/ 	.byte	0x0c
	.zero		1


	//   ....[13]....
        /*0304*/ 	.word	0x00005e80
        /*0308*/ 	.word	0x000000ff
        /*030c*/ 	.word	0x00007010
        /*0310*/ 	.short	0x010a
        /*0312*/ 	.byte	0x0c
	.zero		1


	//   ....[14]....
        /*0314*/ 	.word	0x00005eb0
        /*0318*/ 	.word	0x000000ff
        /*031c*/ 	.word	0x00000000
        /*0320*/ 	.short	0x010a
        /*0322*/ 	.byte	0x32
	.zero		1


	//   ....[15]....
        /*0324*/ 	.word	0x00005ee0
        /*0328*/ 	.word	0x000000ff
        /*032c*/ 	.word	0x00000000
        /*0330*/ 	.short	0x010a
        /*0332*/ 	.byte	0x32
	.zero		1


	//----- nvinfo : EIATTR_NUM_MBARRIERS
	.align		4
.L_79:
        /*0334*/ 	.byte	0x03, 0x38
        /*0336*/ 	.short	0xffff


	//----- nvinfo : EIATTR_EXIT_INSTR_OFFSETS
	.align		4
        /*0338*/ 	.byte	0x04, 0x1c
        /*033a*/ 	.short	(.L_81 - .L_80)


	//   ....[0]....
.L_80:
        /*033c*/ 	.word	0x00005e40


	//----- nvinfo : EIATTR_REQNTID
	.align		4
.L_81:
        /*0340*/ 	.byte	0x04, 0x10
        /*0342*/ 	.short	(.L_83 - .L_82)
.L_82:
        /*0344*/ 	.word	0x00000100
        /*0348*/ 	.word	0x00000001
        /*034c*/ 	.word	0x00000001


	//----- nvinfo : EIATTR_CRS_STACK_SIZE
	.align		4
.L_83:
        /*0350*/ 	.byte	0x04, 0x1e
        /*0352*/ 	.short	(.L_85 - .L_84)
.L_84:
        /*0354*/ 	.word	0x00000000


	//----- nvinfo : EIATTR_CBANK_PARAM_SIZE
	.align		4
.L_85:
        /*0358*/ 	.byte	0x03, 0x19
        /*035a*/ 	.short	0x0088


	//----- nvinfo : EIATTR_PARAM_CBANK
	.align		4
        /*035c*/ 	.byte	0x04, 0x0a
        /*035e*/ 	.short	(.L_87 - .L_86)
	.align		4
.L_86:
        /*0360*/ 	.word	index@(.nv.constant0.attn_fwd)
        /*0364*/ 	.short	0x0380
        /*0366*/ 	.short	0x0088


	//----- nvinfo : EIATTR_SW_WAR
	.align		4
.L_87:
        /*0368*/ 	.byte	0x04, 0x36
        /*036a*/ 	.short	(.L_89 - .L_88)
.L_88:
        /*036c*/ 	.word	0x00000008
.L_89:


//--------------------- .nv.compat                --------------------------
	.section	.nv.compat,"",@"SHT_CUDA_COMPAT_INFO"
	.align	4
        /*0000*/ 	.byte	0x02, 0x02, 0x02, 0x00, 0x02, 0x05, 0x05, 0x00, 0x02, 0x03, 0x00, 0x00, 0x02, 0x06, 0x01, 0x00


//--------------------- .nv.callgraph             --------------------------
	.section	.nv.callgraph,"",@"SHT_CUDA_CALLGRAPH"
	.align	4
	.sectionentsize	8
	.align		4
        /*0000*/ 	.word	0x00000000
	.align		4
        /*0004*/ 	.word	0xffffffff
	.align		4
        /*0008*/ 	.word	0x00000000
	.align		4
        /*000c*/ 	.word	0xfffffffe
	.align		4
        /*0010*/ 	.word	0x00000000
	.align		4
        /*0014*/ 	.word	0xfffffffd
	.align		4
        /*0018*/ 	.word	0x00000000
	.align		4
        /*001c*/ 	.word	0xfffffffc


//--------------------- .nv.constant4             --------------------------
	.section	.nv.constant4,"a",@progbits
	.align	8
	.align		8
.nv.constant4:
        /*0000*/ 	.dword	_$_str


//--------------------- .text.attn_fwd            --------------------------
	.section	.text.attn_fwd,"ax",@progbits
	.align	128
        .global         attn_fwd
        .type           attn_fwd,@function
        .size           attn_fwd,(.L_x_31 - attn_fwd)
        .other          attn_fwd,@"STO_CUDA_ENTRY STV_DEFAULT"
attn_fwd:
.text.attn_fwd:
[----:B------:R-:W0:Y:S01]  /*0000*/  LDC R1, c[0x0][0x37c] ;  /* 0x0000df00ff017b82 */ /* 0x000e220000000800 */
[----:B------:R-:W1:Y:S02]  /*0010*/  S2R R2, SR_TID.X ;  /* 0x0000000000027919 */ /* 0x000e640000002100 */
[----:B-1----:R-:W-:-:S13]  /*0020*/  ISETP.GE.U32.AND P0, PT, R2, 0x20, PT ;  /* 0x000000200200780c */ /* 0x002fda0003f06070 */
[----:B------:R-:W-:Y:S02]  /*0030*/  VOTEU.ANY UP1, P0 ;  /* 0x0000000000ff7886 */ /* 0x000fe40000020100 */
[----:B0-----:R-:W-:Y:S05]  /*0040*/  BRA.U UP1, `(.L_x_0) ;  /* 0x0000000101b87547 */ /* 0x001fea000b800000 */
[----:B------:R-:W0:Y:S01]  /*0050*/  S2UR UR6, SR_CgaCtaId ;  /* 0x00000000000679c3 */ /* 0x000e220000008800 */
[----:B------:R-:W-:Y:S01]  /*0060*/  NOP ;  /* 0x0000000000007918 */ /* 0x000fe20000000000 */
[----:B------:R-:W-:Y:S02]  /*0070*/  UMOV UR4, 0x40 ;  /* 0x0000004000047882 */ /* 0x000fe40000000000 */
[----:B0-----:R-:W-:-:S09]  /*0080*/  ULEA UR4, UR6, UR4, 0x18 ;  /* 0x0000000406047291 */ /* 0x001fd2000f8ec0ff */
[----:B------:R-:W0:Y:S01]  /*0090*/  LDS.U8 R0, [UR4] ;  /* 0x00000004ff007984 */ /* 0x000e220008000000 */
[----:B------:R-:W-:Y:S02]  /*00a0*/  UMOV UR4, 0x400 ;  /* 0x0000040000047882 */ /* 0x000fe40000000000 */
[----:B------:R-:W-:Y:S01]  /*00b0*/  ULEA UR4, UR6, UR4, 0x18 ;  /* 0x0000000406047291 */ /* 0x000fe2000f8ec0ff */
[----:B0-----:R-:W-:-:S13]  /*00c0*/  ISETP.NE.AND P0, PT, R0, RZ, PT ;  /* 0x000000ff0000720c */ /* 0x001fda0003f05270 */
[----:B------:R-:W-:Y:S05]  /*00d0*/  @P0 BRA `(.L_x_1) ;  /* 0x00000000007c0947 */ /* 0x000fea0003800000 */
[----:B------:R-:W-:-:S13]  /*00e0*/  ELECT P0, URZ, PT ;  /* 0x0000000000ff782f */ /* 0x000fda0003800000 */
[----:B------:R-:W-:Y:S05]  /*00f0*/  @!P0 BRA `(.L_x_2) ;  /* 0x0000000000848947 */ /* 0x000fea0003800000 */
[----:B------:R-:W-:Y:S01]  /*0100*/  UMOV UR5, 0x4 ;  /* 0x0000000400057882 */ /* 0x000fe20000000000 */
[----:B------:R-:W-:Y:S02]  /*0110*/  IMAD.MOV.U32 R5, RZ, RZ, 0x1 ;  /* 0x00000001ff057424 */ /* 0x000fe400078e00ff */
[----:B------:R-:W-:Y:S02]  /*0120*/  IMAD.MOV.U32 R3, RZ, RZ, 0xf ;  /* 0x0000000fff037424 */ /* 0x000fe400078e00ff */
[----:B------:R-:W-:Y:S04]  /*0130*/  DEPBAR.LE SB0, 0x36 ;  /* 0x00008d800000791a */ /* 0x000fe80000000000 */
[----:B------:R-:W0:Y:S02]  /*0140*/  UTCATOMSWS.FIND_AND_SET.ALIGN UP0, UR5, UR5 ;  /* 0x00000005000575e3 */ /* 0x000e240008000800 */
[----:B0-----:R-:W-:-:S04]  /*0150*/  PLOP3.LUT P0, PT, PT, PT, UP0, 0x80, 0x8 ;  /* 0x000000000008781c */ /* 0x001fc80003f0f008 */
[----:B------:R-:W-:-:S04]  /*0160*/  SEL R0, RZ, 0xffffffff, !P0 ;  /* 0xffffffffff007807 */ /* 0x000fc80004000000 */
[----:B------:R-:W-:Y:S01]  /*0170*/  ISETP.NE.AND P0, PT, R0, RZ, PT ;  /* 0x000000ff0000720c */ /* 0x000fe20003f05270 */
[----:B------:R-:W-:-:S12]  /*0180*/  IMAD.U32 R0, RZ, RZ, UR5 ;  /* 0x00000005ff007e24 */ /* 0x000fd8000f8e00ff */
[----:B------:R-:W-:Y:S05]  /*0190*/  @P0 BRA `(.L_x_3) ;  /* 0x0000000000240947 */ /* 0x000fea0003800000 */
.L_x_4:
[----:B------:R-:W-:Y:S05]  /*01a0*/  NANOSLEEP 0x64 ;  /* 0x000000640000795d */ /* 0x000fea0003800000 */
[----:B------:R-:W-:-:S05]  /*01b0*/  UMOV UR5, 0x4 ;  /* 0x0000000400057882 */ /* 0x000fca0000000000 */
[----:B------:R-:W-:Y:S04]  /*01c0*/  DEPBAR.LE SB0, 0x36 ;  /* 0x00008d800000791a */ /* 0x000fe80000000000 */
[----:B------:R-:W0:Y:S02]  /*01d0*/  UTCATOMSWS.FIND_AND_SET.ALIGN UP0, UR5, UR5 ;  /* 0x00000005000575e3 */ /* 0x000e240008000800 */
[----:B0-----:R-:W-:-:S04]  /*01e0*/  PLOP3.LUT P0, PT, PT, PT, UP0, 0x80, 0x8 ;  /* 0x000000000008781c */ /* 0x001fc80003f0f008 */
[----:B------:R-:W-:-:S04]  /*01f0*/  SEL R0, RZ, 0xffffffff, !P0 ;  /* 0xffffffffff007807 */ /* 0x000fc80004000000 */
[----:B------:R-:W-:Y:S01]  /*0200*/  ISETP.NE.AND P0, PT, R0, RZ, PT ;  /* 0x000000ff0000720c */ /* 0x000fe20003f05270 */
[----:B------:R-:W-:-:S12]  /*0210*/  IMAD.U32 R0, RZ, RZ, UR5 ;  /* 0x00000005ff007e24 */ /* 0x000fd8000f8e00ff */
[----:B------:R-:W-:Y:S05]  /*0220*/  @!P0 BRA `(.L_x_4) ;  /* 0xfffffffc00dc8947 */ /* 0x000fea000383ffff */
.L_x_3:
[C---:B------:R-:W-:Y:S01]  /*0230*/  VIADD R4, R0.reuse, 0x10 ;  /* 0x0000001000047836 */ /* 0x040fe20000000000 */
[----:B------:R-:W-:Y:S01]  /*0240*/  UMOV UR5, 0x50 ;  /* 0x0000005000057882 */ /* 0x000fe20000000000 */
[----:B------:R-:W-:Y:S01]  /*0250*/  SHF.L.U32 R3, R3, R0, RZ ;  /* 0x0000000003037219 */ /* 0x000fe200000006ff */
[----:B------:R-:W-:Y:S01]  /*0260*/  ULEA UR5, UR6, UR5, 0x18 ;  /* 0x0000000506057291 */ /* 0x000fe2000f8ec0ff */
[----:B------:R-:W-:Y:S01]  /*0270*/  IMAD.SHL.U32 R0, R0, 0x20, RZ ;  /* 0x0000002000007824 */ /* 0x000fe200078e00ff */
[----:B------:R-:W-:-:S04]  /*0280*/  SHF.L.U32 R4, R5, R4, RZ ;  /* 0x0000000405047219 */ /* 0x000fc800000006ff */
[----:B------:R-:W-:-:S05]  /*0290*/  LOP3.LUT R3, R4, R3, RZ, 0xfc, !PT ;  /* 0x0000000304037212 */ /* 0x000fca00078efcff */
[----:B------:R0:W-:Y:S04]  /*02a0*/  ATOMS.OR RZ, [UR5], R3 ;  /* 0x00000003ffff798c */ /* 0x0001e8000b000005 */
[----:B------:R0:W-:Y:S01]  /*02b0*/  STS [UR4], R0 ;  /* 0x00000000ff007988 */ /* 0x0001e20008000804 */
[----:B------:R-:W-:Y:S05]  /*02c0*/  BRA `(.L_x_2) ;  /* 0x0000000000107947 */ /* 0x000fea0003800000 */
.L_x_1:
[----:B------:R-:W-:Y:S02]  /*02d0*/  MOV R0, 0xffffffff ;  /* 0xffffffff00007802 */ /* 0x000fe40000000f00 */
[----:B------:R-:W-:-:S03]  /*02e0*/  MOV R4, 0x310 ;  /* 0x0000031000047802 */ /* 0x000fc60000000f00 */
[----:B------:R0:W-:Y:S04]  /*02f0*/  STS [UR4], R0 ;  /* 0x00000000ff007988 */ /* 0x0001e80008000804 */
[----:B0-----:R-:W-:Y:S05]  /*0300*/  CALL.REL.NOINC `($__internal_1_$__cuda_sm10x_tcgen05_guardrail_trap_phase_invalid_during_alloc) ;  /* 0x0000005c000c7944 */ /* 0x001fea0003c00000 */
.L_x_2:
[----:B------:R-:W-:Y:S05]  /*0310*/  WARPSYNC.ALL ;  /* 0x0000000000007948 */ /* 0x000fea0003800000 */
[----:B------:R-:W-:Y:S01]  /*0320*/  NOP ;  /* 0x0000000000007918 */ /* 0x000fe20000000000 */
.L_x_0:
[----:B------:R-:W1:Y:S01]  /*0330*/  S2UR UR27, SR_CTAID.X ;  /* 0x00000000001b79c3 */ /* 0x000e620000002500 */
[----:B------:R-:W2:Y:S01]  /*0340*/  LDCU.64 UR4, c[0x0][0x3b0] ;  /* 0x00007600ff0477ac */ /* 0x000ea20008000a00 */
[----:B0-----:R-:W-:Y:S01]  /*0350*/  SHF.R.U32.HI R3, RZ, 0x7, R2 ;  /* 0x00000007ff037819 */ /* 0x001fe20000011602 */
[----:B------:R-:W-:-:S03]  /*0360*/  UMOV UR12, 0x400 ;  /* 0x00000400000c7882 */ /* 0x000fc60000000000 */
[----:B------:R-:W-:Y:S01]  /*0370*/  SGXT.U32 R3, R3, 0x1 ;  /* 0x000000010303781a */ /* 0x000fe20000000000 */
[----:B------:R-:W0:Y:S01]  /*0380*/  LDCU.64 UR32, c[0x0][0x358] ;  /* 0x00006b00ff2077ac */ /* 0x000e220008000a00 */
[----:B------:R-:W3:Y:S08]  /*0390*/  LDC R6, c[0x0][0x3b8] ;  /* 0x0000ee00ff067b82 */ /* 0x000ef00000000800 */
[----:B------:R-:W2:Y:S08]  /*03a0*/  S2UR UR11, SR_CTAID.Y ;  /* 0x00000000000b79c3 */ /* 0x000eb00000002600 */
[----:B------:R-:W4:Y:S01]  /*03b0*/  S2UR UR6, SR_CgaCtaId ;  /* 0x00000000000679c3 */ /* 0x000f220000008800 */
[----:B-1----:R-:W-:-:S06]  /*03c0*/  USHF.L.U32 UR27, UR27, 0x7, URZ ;  /* 0x000000071b1b7899 */ /* 0x002fcc00080006ff */
[----:B------:R-:W-:Y:S01]  /*03d0*/  IMAD.U32 R5, RZ, RZ, UR27 ;  /* 0x0000001bff057e24 */ /* 0x000fe2000f8e00ff */
[----:B------:R-:W1:Y:S01]  /*03e0*/  LDC.64 R10, c[0x0][0x380] ;  /* 0x0000e000ff0a7b82 */ /* 0x000e620000000a00 */
[----:B---3--:R-:W-:-:S03]  /*03f0*/  IMAD R7, R3, R6, RZ ;  /* 0x0000000603077224 */ /* 0x008fc600078e02ff */
[----:B------:R-:W-:Y:S01]  /*0400*/  LOP3.LUT R36, R5, 0x7f, R2, 0xf8, !PT ;  /* 0x0000007f05247812 */ /* 0x000fe200078ef802 */
[----:B------:R-:W-:Y:S01]  /*0410*/  IMAD R9, R6, 0x2, R7 ;  /* 0x0000000206097824 */ /* 0x000fe200078e0207 */
[----:B--2---:R-:W-:-:S03]  /*0420*/  UIMAD UR4, UR11, UR4, URZ ;  /* 0x000000040b0472a4 */ /* 0x004fc6000f8e02ff */
[----:B------:R-:W-:Y:S02]  /*0430*/  IMAD R4, R36, UR5, RZ ;  /* 0x0000000524047c24 */ /* 0x000fe4000f8e02ff */
[----:B------:R-:W-:Y:S01]  /*0440*/  IMAD R15, R6, 0x2, R9 ;  /* 0x00000002060f7824 */ /* 0x000fe200078e0209 */
[----:B------:R-:W-:Y:S01]  /*0450*/  USHF.L.U32 UR7, UR4, 0x1, URZ ;  /* 0x0000000104077899 */ /* 0x000fe200080006ff */
[----:B------:R-:W-:Y:S01]  /*0460*/  IMAD.SHL.U32 R5, R4, 0x2, RZ ;  /* 0x0000000204057824 */ /* 0x000fe200078e00ff */
[----:B------:R-:W-:Y:S01]  /*0470*/  UIMAD.WIDE UR4, UR4, 0x2, URZ ;  /* 0x00000002040478a5 */ /* 0x000fe2000f8e02ff */
[----:B------:R-:W-:Y:S01]  /*0480*/  IMAD R17, R6, 0x2, R15 ;  /* 0x0000000206117824 */ /* 0x000fe200078e020f */
[----:B----4-:R-:W-:Y:S01]  /*0490*/  ULEA UR12, UR6, UR12, 0x18 ;  /* 0x0000000c060c7291 */ /* 0x010fe2000f8ec0ff */
[----:B------:R-:W-:Y:S01]  /*04a0*/  BAR.SYNC.DEFER_BLOCKING 0x0 ;  /* 0x0000000000007b1d */ /* 0x000fe20000010000 */
[----:B------:R-:W-:-:S04]  /*04b0*/  IMAD.HI R4, R4, 0x2, RZ ;  /* 0x0000000204047827 */ /* 0x000fc800078e02ff */
[----:B------:R-:W-:Y:S01]  /*04c0*/  IMAD R21, R6, 0x2, R17 ;  /* 0x0000000206157824 */ /* 0x000fe200078e0211 */
[----:B-1----:R-:W-:-:S04]  /*04d0*/  IADD3 R0, P0, P1, R5, UR7, R10 ;  /* 0x0000000705007c10 */ /* 0x002fc8000f91e00a */
[----:B------:R-:W-:Y:S02]  /*04e0*/  IADD3.X R4, PT, PT, R4, UR5, R11, P0, P1 ;  /* 0x0000000504047c10 */ /* 0x000fe400087e240b */
[-C--:B------:R-:W-:Y:S02]  /*04f0*/  LEA R10, P0, R7, R0.reuse, 0x1 ;  /* 0x00000000070a7211 */ /* 0x080fe400078008ff */
[----:B------:R-:W-:Y:S02]  /*0500*/  LEA R18, P1, R21, R0, 0x1 ;  /* 0x0000000015127211 */ /* 0x000fe400078208ff */
[-C--:B------:R-:W-:Y:S02]  /*0510*/  LEA.HI.X.SX32 R11, R7, R4.reuse, 0x1, P0 ;  /* 0x00000004070b7211 */ /* 0x080fe400000f0eff */
[----:B------:R-:W-:Y:S02]  /*0520*/  LEA.HI.X.SX32 R19, R21, R4, 0x1, P1 ;  /* 0x0000000415137211 */ /* 0x000fe400008f0eff */
[----:B------:R-:W-:Y:S01]  /*0530*/  LEA R12, P0, R9, R0, 0x1 ;  /* 0x00000000090c7211 */ /* 0x000fe200078008ff */
[----:B------:R-:W1:Y:S01]  /*0540*/  LDS R42, [UR12] ;  /* 0x0000000cff2a7984 */ /* 0x000e620008000800 */
[----:B------:R-:W-:Y:S01]  /*0550*/  BAR.SYNC.DEFER_BLOCKING 0x0 ;  /* 0x0000000000007b1d */ /* 0x000fe20000010000 */
[----:B------:R-:W-:-:S02]  /*0560*/  LEA R21, R6, R21, 0x1 ;  /* 0x0000001506157211 */ /* 0x000fc400078e08ff */
[----:B------:R-:W-:Y:S02]  /*0570*/  LEA.HI.X.SX32 R13, R9, R4, 0x1, P0 ;  /* 0x00000004090d7211 */ /* 0x000fe400000f0eff */
[-C--:B------:R-:W-:Y:S01]  /*0580*/  LEA R16, P0, R17, R0.reuse, 0x1 ;  /* 0x0000000011107211 */ /* 0x080fe200078008ff */
[C---:B------:R-:W-:Y:S01]  /*0590*/  IMAD R23, R6.reuse, 0x2, R21 ;  /* 0x0000000206177824 */ /* 0x040fe200078e0215 */
[----:B------:R-:W-:Y:S02]  /*05a0*/  LEA R14, P1, R15, R0, 0x1 ;  /* 0x000000000f0e7211 */ /* 0x000fe400078208ff */
[----:B------:R-:W-:Y:S01]  /*05b0*/  LEA.HI.X.SX32 R17, R17, R4, 0x1, P0 ;  /* 0x0000000411117211 */ /* 0x000fe200000f0eff */
[C---:B------:R-:W-:Y:S01]  /*05c0*/  IMAD R25, R6.reuse, 0x2, R23 ;  /* 0x0000000206197824 */ /* 0x040fe200078e0217 */
[----:B------:R-:W-:Y:S02]  /*05d0*/  LEA R20, P0, R21, R0, 0x1 ;  /* 0x0000000015147211 */ /* 0x000fe400078008ff */
[-C--:B------:R-:W-:Y:S01]  /*05e0*/  LEA.HI.X.SX32 R15, R15, R4.reuse, 0x1, P1 ;  /* 0x000000040f0f7211 */ /* 0x080fe200008f0eff */
[----:B------:R-:W-:Y:S01]  /*05f0*/  IMAD R27, R6, 0x2, R25 ;  /* 0x00000002061b7824 */ /* 0x000fe200078e0219 */
[----:B------:R-:W-:-:S02]  /*0600*/  LEA.HI.X.SX32 R21, R21, R4, 0x1, P0 ;  /* 0x0000000415157211 */ /* 0x000fc400000f0eff */
[-C--:B------:R-:W-:Y:S01]  /*0610*/  LEA R22, P1, R25, R0.reuse, 0x1 ;  /* 0x0000000019167211 */ /* 0x080fe200078208ff */
[----:B0-----:R0:W5:Y:S04]  /*0620*/  LDG.E.U16 R7, desc[UR32][R18.64] ;  /* 0x0000002012077981 */ /* 0x001168000c1e1500 */
[----:B------:R2:W5:Y:S04]  /*0630*/  LDG.E.U16 R9, desc[UR32][R14.64] ;  /* 0x000000200e097981 */ /* 0x000568000c1e1500 */
[----:B------:R-:W5:Y:S01]  /*0640*/  LDG.E.U16 R5, desc[UR32][R10.64] ;  /* 0x000000200a057981 */ /* 0x000f62000c1e1500 */
[----:B0-----:R-:W-:-:S03]  /*0650*/  LEA R18, P0, R23, R0, 0x1 ;  /* 0x0000000017127211 */ /* 0x001fc600078008ff */
[----:B------:R0:W5:Y:S01]  /*0660*/  LDG.E.U16 R8, desc[UR32][R12.64] ;  /* 0x000000200c087981 */ /* 0x000162000c1e1500 */
[----:B--2---:R-:W-:Y:S01]  /*0670*/  IMAD R15, R6, 0x2, R27 ;  /* 0x00000002060f7824 */ /* 0x004fe200078e021b */
[----:B------:R-:W-:Y:S02]  /*0680*/  LEA.HI.X.SX32 R19, R23, R4, 0x1, P0 ;  /* 0x0000000417137211 */ /* 0x000fe400000f0eff */
[----:B------:R2:W5:Y:S01]  /*0690*/  LDG.E.U16 R10, desc[UR32][R16.64] ;  /* 0x00000020100a7981 */ /* 0x000562000c1e1500 */
[----:B0-----:R-:W-:-:S03]  /*06a0*/  LEA R12, P0, R27, R0, 0x1 ;  /* 0x000000001b0c7211 */ /* 0x001fc600078008ff */
[----:B------:R0:W5:Y:S01]  /*06b0*/  LDG.E.U16 R24, desc[UR32][R18.64] ;  /* 0x0000002012187981 */ /* 0x000162000c1e1500 */
[----:B------:R-:W-:-:S03]  /*06c0*/  LEA.HI.X.SX32 R23, R25, R4, 0x1, P1 ;  /* 0x0000000419177211 */ /* 0x000fc600008f0eff */
[----:B------:R-:W5:Y:S01]  /*06d0*/  LDG.E.U16 R11, desc[UR32][R20.64] ;  /* 0x00000020140b7981 */ /* 0x000f62000c1e1500 */
[C---:B--2---:R-:W-:Y:S01]  /*06e0*/  IMAD R17, R6.reuse, 0x2, R15 ;  /* 0x0000000206117824 */ /* 0x044fe200078e020f */
[----:B------:R-:W-:Y:S02]  /*06f0*/  LEA.HI.X.SX32 R13, R27, R4, 0x1, P0 ;  /* 0x000000041b0d7211 */ /* 0x000fe400000f0eff */
[C---:B------:R-:W-:Y:S01]  /*0700*/  LEA R14, P0, R15.reuse, R0, 0x1 ;  /* 0x000000000f0e7211 */ /* 0x040fe200078008ff */
[C---:B------:R-:W-:Y:S01]  /*0710*/  IMAD R25, R6.reuse, 0x2, R17 ;  /* 0x0000000206197824 */ /* 0x040fe200078e0211 */
[----:B------:R2:W5:Y:S02]  /*0720*/  LDG.E.U16 R26, desc[UR32][R22.64] ;  /* 0x00000020161a7981 */ /* 0x000564000c1e1500 */
[----:B------:R-:W-:Y:S02]  /*0730*/  LEA.HI.X.SX32 R15, R15, R4, 0x1, P0 ;  /* 0x000000040f0f7211 */ /* 0x000fe400000f0eff */
[----:B------:R-:W-:Y:S01]  /*0740*/  LEA R16, P0, R17, R0, 0x1 ;  /* 0x0000000011107211 */ /* 0x000fe200078008ff */
[----:B------:R3:W5:Y:S01]  /*0750*/  LDG.E.U16 R28, desc[UR32][R12.64] ;  /* 0x000000200c1c7981 */ /* 0x000762000c1e1500 */
[----:B------:R-:W-:-:S02]  /*0760*/  LEA R27, R6, R25, 0x1 ;  /* 0x00000019061b7211 */ /* 0x000fc400078e08ff */
[----:B------:R-:W-:Y:S01]  /*0770*/  LEA.HI.X.SX32 R17, R17, R4, 0x1, P0 ;  /* 0x0000000411117211 */ /* 0x000fe200000f0eff */
[----:B------:R4:W5:Y:S01]  /*0780*/  LDG.E.U16 R29, desc[UR32][R14.64] ;  /* 0x000000200e1d7981 */ /* 0x000962000c1e1500 */
[-C--:B0-----:R-:W-:Y:S01]  /*0790*/  LEA R18, P0, R27, R0.reuse, 0x1 ;  /* 0x000000001b127211 */ /* 0x081fe200078008ff */
[C---:B--2---:R-:W-:Y:S01]  /*07a0*/  IMAD R23, R6.reuse, 0x2, R27 ;  /* 0x0000000206177824 */ /* 0x044fe200078e021b */
[----:B------:R-:W-:Y:S01]  /*07b0*/  LEA R20, P1, R25, R0, 0x1 ;  /* 0x0000000019147211 */ /* 0x000fe200078208ff */
[----:B------:R0:W5:Y:S01]  /*07c0*/  LDG.E.U16 R30, desc[UR32][R16.64] ;  /* 0x00000020101e7981 */ /* 0x000162000c1e1500 */
[-C--:B------:R-:W-:Y:S02]  /*07d0*/  LEA.HI.X.SX32 R19, R27, R4.reuse, 0x1, P0 ;  /* 0x000000041b137211 */ /* 0x080fe400000f0eff */
[----:B------:R-:W-:Y:S01]  /*07e0*/  LEA.HI.X.SX32 R21, R25, R4, 0x1, P1 ;  /* 0x0000000419157211 */ /* 0x000fe200008f0eff */
[C---:B------:R-:W-:Y:S01]  /*07f0*/  IMAD R25, R6.reuse, 0x2, R23 ;  /* 0x0000000206197824 */ /* 0x040fe200078e0217 */
[C---:B---3--:R-:W-:Y:S01]  /*0800*/  LEA R12, P0, R23.reuse, R0, 0x1 ;  /* 0x00000000170c7211 */ /* 0x048fe200078008ff */
[----:B------:R-:W5:Y:S03]  /*0810*/  LDG.E.U16 R32, desc[UR32][R18.64] ;  /* 0x0000002012207981 */ /* 0x000f66000c1e1500 */
[----:B------:R-:W-:Y:S01]  /*0820*/  LEA.HI.X.SX32 R13, R23, R4, 0x1, P0 ;  /* 0x00000004170d7211 */ /* 0x000fe200000f0eff */
[C---:B------:R-:W-:Y:S01]  /*0830*/  IMAD R23, R6.reuse, 0x2, R25 ;  /* 0x0000000206177824 */ /* 0x040fe200078e0219 */
[C---:B----4-:R-:W-:Y:S01]  /*0840*/  LEA R14, P0, R25.reuse, R0, 0x1 ;  /* 0x00000000190e7211 */ /* 0x050fe200078008ff */
[----:B------:R2:W5:Y:S02]  /*0850*/  LDG.E.U16 R31, desc[UR32][R20.64] ;  /* 0x00000020141f7981 */ /* 0x000564000c1e1500 */
[C---:B------:R-:W-:Y:S01]  /*0860*/  IMAD R27, R6.reuse, 0x2, R23 ;  /* 0x00000002061b7824 */ /* 0x040fe200078e0217 */
[----:B------:R-:W-:Y:S01]  /*0870*/  LEA.HI.X.SX32 R15, R25, R4, 0x1, P0 ;  /* 0x00000004190f7211 */ /* 0x000fe200000f0eff */
[----:B------:R3:W5:Y:S03]  /*0880*/  LDG.E.U16 R33, desc[UR32][R12.64] ;  /* 0x000000200c217981 */ /* 0x000766000c1e1500 */
[----:B0-----:R-:W-:Y:S01]  /*0890*/  LEA R16, P0, R27, R0, 0x1 ;  /* 0x000000001b107211 */ /* 0x001fe200078008ff */
[----:B------:R0:W5:Y:S01]  /*08a0*/  LDG.E.U16 R34, desc[UR32][R14.64] ;  /* 0x000000200e227981 */ /* 0x000162000c1e1500 */
[----:B--2---:R-:W-:-:S02]  /*08b0*/  IMAD R21, R6, 0x2, R27 ;  /* 0x0000000206157824 */ /* 0x004fc400078e021b */
[----:B------:R-:W-:Y:S02]  /*08c0*/  LEA.HI.X.SX32 R17, R27, R4, 0x1, P0 ;  /* 0x000000041b117211 */ /* 0x000fe400000f0eff */
[C---:B------:R-:W-:Y:S01]  /*08d0*/  IMAD R25, R6.reuse, 0x2, R21 ;  /* 0x0000000206197824 */ /* 0x040fe200078e0215 */
[-C--:B------:R-:W-:Y:S02]  /*08e0*/  LEA R18, P0, R21, R0.reuse, 0x1 ;  /* 0x0000000015127211 */ /* 0x080fe400078008ff */
[----:B------:R-:W5:Y:S01]  /*08f0*/  LDG.E.U16 R37, desc[UR32][R16.64] ;  /* 0x0000002010257981 */ /* 0x000f62000c1e1500 */
[----:B------:R-:W-:Y:S02]  /*0900*/  LEA R22, P1, R23, R0, 0x1 ;  /* 0x0000000017167211 */ /* 0x000fe400078208ff */
[----:B------:R-:W-:Y:S02]  /*0910*/  LEA.HI.X.SX32 R19, R21, R4, 0x1, P0 ;  /* 0x0000000415137211 */ /* 0x000fe400000f0eff */
[----:B------:R-:W-:-:S02]  /*0920*/  LEA R21, R6, R25, 0x1 ;  /* 0x0000001906157211 */ /* 0x000fc400078e08ff */
[----:B------:R-:W-:Y:S01]  /*0930*/  LEA.HI.X.SX32 R23, R23, R4, 0x1, P1 ;  /* 0x0000000417177211 */ /* 0x000fe200008f0eff */
[----:B------:R-:W5:Y:S01]  /*0940*/  LDG.E.U16 R38, desc[UR32][R18.64] ;  /* 0x0000002012267981 */ /* 0x000f62000c1e1500 */
[C---:B---3--:R-:W-:Y:S01]  /*0950*/  LEA R12, P0, R25.reuse, R0, 0x1 ;  /* 0x00000000190c7211 */ /* 0x048fe200078008ff */
[C---:B------:R-:W-:Y:S02]  /*0960*/  IMAD R27, R6.reuse, 0x2, R21 ;  /* 0x00000002061b7824 */ /* 0x040fe400078e0215 */
[----:B------:R2:W5:Y:S01]  /*0970*/  LDG.E.U16 R35, desc[UR32][R22.64] ;  /* 0x0000002016237981 */ /* 0x000562000c1e1500 */
[----:B------:R-:W-:Y:S02]  /*0980*/  LEA.HI.X.SX32 R13, R25, R4, 0x1, P0 ;  /* 0x00000004190d7211 */ /* 0x000fe400000f0eff */
[-C--:B0-----:R-:W-:Y:S02]  /*0990*/  LEA R14, P0, R27, R0.reuse, 0x1 ;  /* 0x000000001b0e7211 */ /* 0x081fe400078008ff */
[----:B------:R-:W-:Y:S01]  /*09a0*/  LEA R20, P1, R21, R0, 0x1 ;  /* 0x0000000015147211 */ /* 0x000fe200078208ff */
[----:B------:R0:W5:Y:S01]  /*09b0*/  LDG.E.U16 R39, desc[UR32][R12.64] ;  /* 0x000000200c277981 */ /* 0x000162000c1e1500 */
[----:B--2---:R-:W-:Y:S01]  /*09c0*/  IMAD R23, R6, 0x2, R27 ;  /* 0x0000000206177824 */ /* 0x004fe200078e021b */
[----:B------:R-:W-:-:S03]  /*09d0*/  LEA.HI.X.SX32 R15, R27, R4, 0x1, P0 ;  /* 0x000000041b0f7211 */ /* 0x000fc600000f0eff */
[C---:B------:R-:W-:Y:S01]  /*09e0*/  IMAD R25, R6.reuse, 0x2, R23 ;  /* 0x0000000206197824 */ /* 0x040fe200078e0217 */
[C---:B------:R-:W-:Y:S01]  /*09f0*/  LEA R16, P0, R23.reuse, R0, 0x1 ;  /* 0x0000000017107211 */ /* 0x040fe200078008ff */
[----:B------:R-:W5:Y:S03]  /*0a00*/  LDG.E.U16 R41, desc[UR32][R14.64] ;  /* 0x000000200e297981 */ /* 0x000f66000c1e1500 */
[-C--:B------:R-:W-:Y:S01]  /*0a10*/  LEA.HI.X.SX32 R17, R23, R4.reuse, 0x1, P0 ;  /* 0x0000000417117211 */ /* 0x080fe200000f0eff */
[C---:B------:R-:W-:Y:S01]  /*0a20*/  IMAD R23, R6.reuse, 0x2, R25 ;  /* 0x0000000206177824 */ /* 0x040fe200078e0219 */
[----:B------:R-:W-:Y:S02]  /*0a30*/  LEA.HI.X.SX32 R21, R21, R4, 0x1, P1 ;  /* 0x0000000415157211 */ /* 0x000fe400008f0eff */
[C---:B------:R-:W-:Y:S01]  /*0a40*/  LEA R18, P0, R25.reuse, R0, 0x1 ;  /* 0x0000000019127211 */ /* 0x040fe200078008ff */
[----:B------:R-:W-:Y:S01]  /*0a50*/  IMAD R27, R6, 0x2, R23 ;  /* 0x00000002061b7824 */ /* 0x000fe200078e0217 */
[----:B------:R-:W5:Y:S02]  /*0a60*/  LDG.E.U16 R43, desc[UR32][R16.64] ;  /* 0x00000020102b7981 */ /* 0x000f64000c1e1500 */
[----:B------:R-:W-:-:S02]  /*0a70*/  LEA.HI.X.SX32 R19, R25, R4, 0x1, P0 ;  /* 0x0000000419137211 */ /* 0x000fc400000f0eff */
[----:B------:R2:W5:Y:S01]  /*0a80*/  LDG.E.U16 R40, desc[UR32][R20.64] ;  /* 0x0000002014287981 */ /* 0x000562000c1e1500 */
[-C--:B0-----:R-:W-:Y:S02]  /*0a90*/  LEA R12, P0, R27, R0.reuse, 0x1 ;  /* 0x000000001b0c7211 */ /* 0x081fe400078008ff */
[----:B------:R-:W-:Y:S01]  /*0aa0*/  LEA R22, P1, R23, R0, 0x1 ;  /* 0x0000000017167211 */ /* 0x000fe200078208ff */
[----:B------:R0:W5:Y:S01]  /*0ab0*/  LDG.E.U16 R44, desc[UR32][R18.64] ;  /* 0x00000020122c7981 */ /* 0x000162000c1e1500 */
[-C--:B------:R-:W-:Y:S01]  /*0ac0*/  LEA.HI.X.SX32 R13, R27, R4.reuse, 0x1, P0 ;  /* 0x000000041b0d7211 */ /* 0x080fe200000f0eff */
[----:B--2---:R-:W-:Y:S01]  /*0ad0*/  IMAD R21, R6, 0x2, R27 ;  /* 0x0000000206157824 */ /* 0x004fe200078e021b */
[----:B------:R-:W-:-:S03]  /*0ae0*/  LEA.HI.X.SX32 R23, R23, R4, 0x1, P1 ;  /* 0x0000000417177211 */ /* 0x000fc600008f0eff */
[----:B------:R-:W5:Y:S01]  /*0af0*/  LDG.E.U16 R46, desc[UR32][R12.64] ;  /* 0x000000200c2e7981 */ /* 0x000f62000c1e1500 */
[----:B------:R-:W-:-:S03]  /*0b00*/  LEA R14, P0, R21, R0, 0x1 ;  /* 0x00000000150e7211 */ /* 0x000fc600078008ff */
[----:B------:R2:W5:Y:S01]  /*0b10*/  LDG.E.U16 R45, desc[UR32][R22.64] ;  /* 0x00000020162d7981 */ /* 0x000562000c1e1500 */
[----:B------:R-:W-:Y:S02]  /*0b20*/  LEA R25, R6, R21, 0x1 ;  /* 0x0000001506197211 */ /* 0x000fe400078e08ff */
[----:B------:R-:W-:-:S03]  /*0b30*/  LEA.HI.X.SX32 R15, R21, R4, 0x1, P0 ;  /* 0x00000004150f7211 */ /* 0x000fc600000f0eff */
[C---:B------:R-:W-:Y:S01]  /*0b40*/  IMAD R21, R6.reuse, 0x2, R25 ;  /* 0x0000000206157824 */ /* 0x040fe200078e0219 */
[C---:B------:R-:W-:Y:S01]  /*0b50*/  LEA R16, P0, R25.reuse, R0, 0x1 ;  /* 0x0000000019107211 */ /* 0x040fe200078008ff */
[----:B------:R3:W5:Y:S02]  /*0b60*/  LDG.E.U16 R47, desc[UR32][R14.64] ;  /* 0x000000200e2f7981 */ /* 0x000764000c1e1500 */
[----:B------:R-:W-:Y:S01]  /*0b70*/  IMAD R27, R6, 0x2, R21 ;  /* 0x00000002061b7824 */ /* 0x000fe200078e0215 */
[----:B------:R-:W-:-:S03]  /*0b80*/  LEA.HI.X.SX32 R17, R25, R4, 0x1, P0 ;  /* 0x0000000419117211 */ /* 0x000fc600000f0eff */
[C---:B------:R-:W-:Y:S01]  /*0b90*/  IMAD R25, R6.reuse, 0x2, R27 ;  /* 0x0000000206197824 */ /* 0x040fe200078e021b */
[C---:B0-----:R-:W-:Y:S01]  /*0ba0*/  LEA R18, P0, R27.reuse, R0, 0x1 ;  /* 0x000000001b127211 */ /* 0x041fe200078008ff */
[----:B------:R0:W5:Y:S02]  /*0bb0*/  LDG.E.U16 R16, desc[UR32][R16.64] ;  /* 0x0000002010107981 */ /* 0x000164000c1e1500 */
[C---:B--2---:R-:W-:Y:S01]  /*0bc0*/  IMAD R23, R6.reuse, 0x2, R25 ;  /* 0x0000000206177824 */ /* 0x044fe200078e0219 */
[----:B------:R-:W-:Y:S02]  /*0bd0*/  LEA.HI.X.SX32 R19, R27, R4, 0x1, P0 ;  /* 0x000000041b137211 */ /* 0x000fe400000f0eff */
[-C--:B------:R-:W-:Y:S01]  /*0be0*/  LEA R20, P1, R21, R0.reuse, 0x1 ;  /* 0x0000000015147211 */ /* 0x080fe200078208ff */
[----:B------:R-:W-:Y:S01]  /*0bf0*/  IMAD R27, R6, 0x2, R23 ;  /* 0x00000002061b7824 */ /* 0x000fe200078e0217 */
[----:B------:R-:W-:Y:S01]  /*0c00*/  LEA R12, P0, R25, R0, 0x1 ;  /* 0x00000000190c7211 */ /* 0x000fe200078008ff */
[----:B------:R2:W5:Y:S01]  /*0c10*/  LDG.E.U16 R18, desc[UR32][R18.64] ;  /* 0x0000002012127981 */ /* 0x000562000c1e1500 */
[----:B------:R-:W-:-:S02]  /*0c20*/  LEA.HI.X.SX32 R21, R21, R4, 0x1, P1 ;  /* 0x0000000415157211 */ /* 0x000fc400008f0eff */
[----:B------:R-:W-:Y:S02]  /*0c30*/  LEA.HI.X.SX32 R13, R25, R4, 0x1, P0 ;  /* 0x00000004190d7211 */ /* 0x000fe400000f0eff */
[-C--:B------:R-:W-:Y:S01]  /*0c40*/  LEA R22, P1, R23, R0.reuse, 0x1 ;  /* 0x0000000017167211 */ /* 0x080fe200078208ff */
[----:B------:R2:W5:Y:S01]  /*0c50*/  LDG.E.U16 R20, desc[UR32][R20.64] ;  /* 0x0000002014147981 */ /* 0x000562000c1e1500 */
[----:B---3--:R-:W-:Y:S02]  /*0c60*/  LEA R14, P0, R27, R0, 0x1 ;  /* 0x000000001b0e7211 */ /* 0x008fe400078008ff */
[-C--:B------:R-:W-:Y:S01]  /*0c70*/  LEA.HI.X.SX32 R23, R23, R4.reuse, 0x1, P1 ;  /* 0x0000000417177211 */ /* 0x080fe200008f0eff */
[----:B------:R2:W5:Y:S01]  /*0c80*/  LDG.E.U16 R12, desc[UR32][R12.64] ;  /* 0x000000200c0c7981 */ /* 0x000562000c1e1500 */
[----:B------:R-:W-:-:S03]  /*0c90*/  LEA.HI.X.SX32 R15, R27, R4, 0x1, P0 ;  /* 0x000000041b0f7211 */ /* 0x000fc600000f0eff */
[----:B------:R2:W5:Y:S04]  /*0ca0*/  LDG.E.U16 R22, desc[UR32][R22.64] ;  /* 0x0000002016167981 */ /* 0x000568000c1e1500 */
[----:B------:R2:W5:Y:S01]  /*0cb0*/  LDG.E.U16 R14, desc[UR32][R14.64] ;  /* 0x000000200e0e7981 */ /* 0x000562000c1e1500 */
[----:B------:R-:W-:Y:S02]  /*0cc0*/  LOP3.LUT R4, R2, 0x3f, RZ, 0xc0, !PT ;  /* 0x0000003f02047812 */ /* 0x000fe400078ec0ff */
[--C-:B------:R-:W-:Y:S02]  /*0cd0*/  SHF.R.U32.HI R6, RZ, 0x5, R2.reuse ;  /* 0x00000005ff067819 */ /* 0x100fe40000011602 */
[----:B------:R-:W-:Y:S01]  /*0ce0*/  SHF.R.S32.HI R0, RZ, 0x7, R2 ;  /* 0x00000007ff007819 */ /* 0x000fe20000011402 */
[----:B0-----:R-:W-:Y:S01]  /*0cf0*/  IMAD.SHL.U32 R17, R4, 0x2, RZ ;  /* 0x0000000204117824 */ /* 0x001fe200078e00ff */
[----:B------:R-:W-:-:S02]  /*0d00*/  R2UR UR21, R6 ;  /* 0x00000000061572ca */ /* 0x000fc400000e0000 */
[----:B------:R-:W-:Y:S02]  /*0d10*/  SGXT R0, R0, 0x1 ;  /* 0x000000010000781a */ /* 0x000fe40000000200 */
[----:B-1----:R-:W-:Y:S02]  /*0d20*/  R2UR UR13, R42 ;  /* 0x000000002a0d72ca */ /* 0x002fe400000e0000 */
[----:B------:R-:W-:Y:S02]  /*0d30*/  LOP3.LUT R17, R17, 0x90, R0, 0x78, !PT ;  /* 0x0000009011117812 */ /* 0x000fe400078e7800 */
[----:B------:R-:W-:-:S04]  /*0d40*/  SHF.L.U32 R0, R2, 0x7, RZ ;  /* 0x0000000702007819 */ /* 0x000fc800000006ff */
[----:B------:R-:W-:Y:S01]  /*0d50*/  LOP3.LUT R0, R17, 0x2000, R0, 0xf8, !PT ;  /* 0x0000200011007812 */ /* 0x000fe200078ef800 */
[----:B--2---:R-:W-:Y:S06]  /*0d60*/  BRA.U UP1, `(.L_x_5) ;  /* 0x0000000101187547 */ /* 0x004fec000b800000 */
[----:B------:R-:W-:Y:S01]  /*0d70*/  ELECT P0, URZ, PT ;  /* 0x0000000000ff782f */ /* 0x000fe20003800000 */
[----:B------:R-:W-:Y:S01]  /*0d80*/  IMAD.MOV.U32 R6, RZ, RZ, 0x1 ;  /* 0x00000001ff067424 */ /* 0x000fe200078e00ff */
[----:B------:R-:W-:Y:S01]  /*0d90*/  UMOV UR4, 0x40 ;  /* 0x0000004000047882 */ /* 0x000fe20000000000 */
[----:B------:R-:W-:Y:S01]  /*0da0*/  UVIRTCOUNT.DEALLOC.SMPOOL 0x80 ;  /* 0x000000800000784c */ /* 0x000fe20000000000 */
[----:B------:R-:W-:-:S09]  /*0db0*/  ULEA UR4, UR6, UR4, 0x18 ;  /* 0x0000000406047291 */ /* 0x000fd2000f8ec0ff */
[----:B------:R0:W-:Y:S03]  /*0dc0*/  @P0 STS.U8 [UR4], R6 ;  /* 0x00000006ff000988 */ /* 0x0001e60008000004 */
.L_x_5:
[----:B------:R-:W1:Y:S01]  /*0dd0*/  LDCU.64 UR6, c[0x0][0x3c0] ;  /* 0x00007800ff0677ac */ /* 0x000e620008000a00 */
[----:B-----5:R2:W-:Y:S01]  /*0de0*/  STS.U16 [R0+UR12+0x1c00], R18 ;  /* 0x001c001200007988 */ /* 0x0205e2000800040c */
[----:B0-----:R-:W-:Y:S01]  /*0df0*/  LOP3.LUT R6, R0, 0x20, RZ, 0x3c, !PT ;  /* 0x0000002000067812 */ /* 0x001fe200078e3cff */
[----:B------:R-:W0:Y:S02]  /*0e00*/  LDCU UR4, c[0x0][0x3c8] ;  /* 0x00007900ff0477ac */ /* 0x000e240008000800 */
[----:B------:R3:W-:Y:S01]  /*0e10*/  STS.U16 [R0+UR12], R5 ;  /* 0x0000000500007988 */ /* 0x0007e2000800040c */
[----:B------:R-:W-:Y:S01]  /*0e20*/  LOP3.LUT P6, RZ, R2, 0xff, RZ, 0xc0, !PT ;  /* 0x000000ff02ff7812 */ /* 0x000fe200078cc0ff */
[----:B------:R-:W-:Y:S02]  /*0e30*/  ULOP3.LUT UR24, UR21, 0x4, URZ, 0xc0, !UPT ;  /* 0x0000000415187892 */ /* 0x000fe4000f8ec0ff */
[----:B------:R4:W-:Y:S01]  /*0e40*/  STS.U16 [R0+UR12+0x400], R7 ;  /* 0x0004000700007988 */ /* 0x0009e2000800040c */
[----:B------:R-:W-:Y:S01]  /*0e50*/  UIADD3 UR40, UPT, UPT, UR27, 0x80, URZ ;  /* 0x000000801b287890 */ /* 0x000fe2000fffe0ff */
[----:B--2---:R-:W2:Y:S02]  /*0e60*/  LDC.64 R18, c[0x0][0x388] ;  /* 0x0000e200ff127b82 */ /* 0x004ea40000000a00 */
[----:B------:R-:W-:Y:S01]  /*0e70*/  STS.U16 [R0+UR12+0x800], R28 ;  /* 0x0008001c00007988 */ /* 0x000fe2000800040c */
[----:B---3--:R-:W-:-:S03]  /*0e80*/  LOP3.LUT R5, R0, 0x40, RZ, 0x3c, !PT ;  /* 0x0000004000057812 */ /* 0x008fc600078e3cff */
[----:B------:R-:W-:Y:S01]  /*0e90*/  STS.U16 [R0+UR12+0xc00], R32 ;  /* 0x000c002000007988 */ /* 0x000fe2000800040c */
[----:B-1----:R-:W-:Y:S01]  /*0ea0*/  UIMAD UR6, UR11, UR6, URZ ;  /* 0x000000060b0672a4 */ /* 0x002fe2000f8e02ff */
[----:B----4-:R-:W-:Y:S01]  /*0eb0*/  LOP3.LUT R7, R0, 0x60, RZ, 0x3c, !PT ;  /* 0x0000006000077812 */ /* 0x010fe200078e3cff */
[----:B------:R-:W-:Y:S01]  /*0ec0*/  VOTEU.ALL UP2, P6 ;  /* 0x0000000000ff7886 */ /* 0x000fe20003040000 */
[----:B------:R-:W-:Y:S01]  /*0ed0*/  STS.U16 [R0+UR12+0x1000], R37 ;  /* 0x0010002500007988 */ /* 0x000fe2000800040c */
[----:B0-----:R-:W-:Y:S01]  /*0ee0*/  IMAD R4, R4, UR4, RZ ;  /* 0x0000000404047c24 */ /* 0x001fe2000f8e02ff */
[----:B------:R-:W-:Y:S01]  /*0ef0*/  UIMAD.WIDE UR4, UR6, 0x2, URZ ;  /* 0x00000002060478a5 */ /* 0x000fe2000f8e02ff */
[----:B------:R-:W-:Y:S01]  /*0f00*/  IMAD.U32 R13, RZ, RZ, UR7 ;  /* 0x00000007ff0d7e24 */ /* 0x000fe2000f8e00ff */
[----:B------:R-:W-:Y:S01]  /*0f10*/  USHF.L.U32 UR4, UR21, 0x15, URZ ;  /* 0x0000001515047899 */ /* 0x000fe200080006ff */
[----:B------:R-:W-:Y:S01]  /*0f20*/  STS.U16 [R0+UR12+0x1400], R41 ;  /* 0x0014002900007988 */ /* 0x000fe2000800040c */
[----:B------:R-:W-:Y:S01]  /*0f30*/  USHF.L.U32 UR8, UR6, 0x1, URZ ;  /* 0x0000000106087899 */ /* 0x000fe200080006ff */
[----:B------:R-:W-:Y:S01]  /*0f40*/  IMAD.U32 R15, RZ, RZ, UR7 ;  /* 0x00000007ff0f7e24 */ /* 0x000fe2000f8e00ff */
[----:B------:R-:W-:Y:S01]  /*0f50*/  ULOP3.LUT UR10, UR4, 0x600000, URZ, 0xc0, !UPT ;  /* 0x00600000040a7892 */ /* 0x000fe2000f8ec0ff */
[----:B------:R0:W-:Y:S01]  /*0f60*/  STS.U16 [R0+UR12+0x1800], R46 ;  /* 0x0018002e00007988 */ /* 0x0001e2000800040c */
[----:B------:R-:W-:-:S02]  /*0f70*/  VOTEU.ALL UP0, P6 ;  /* 0x0000000000ff7886 */ /* 0x000fc40003000000 */
[----:B------:R-:W-:Y:S01]  /*0f80*/  UIADD3 UR14, UPT, UPT, UR13, UR10, URZ ;  /* 0x0000000a0d0e7290 */ /* 0x000fe2000fffe0ff */
[----:B------:R1:W-:Y:S03]  /*0f90*/  STS.U16 [R6+UR12+0x100], R8 ;  /* 0x0001000806007988 */ /* 0x0003e6000800040c */
[----:B------:R-:W-:Y:S01]  /*0fa0*/  ULEA UR14, UR24, UR14, 0x3 ;  /* 0x0000000e180e7291 */ /* 0x000fe2000f8e18ff */
[----:B------:R-:W-:Y:S01]  /*0fb0*/  STS.U16 [R6+UR12+0x500], R11 ;  /* 0x0005000b06007988 */ /* 0x000fe2000800040c */
[----:B0-----:R-:W-:-:S03]  /*0fc0*/  SHF.R.U32.HI R0, RZ, 0x6, R2 ;  /* 0x00000006ff007819 */ /* 0x001fc60000011602 */
[----:B------:R-:W-:Y:S01]  /*0fd0*/  STS.U16 [R6+UR12+0x900], R29 ;  /* 0x0009001d06007988 */ /* 0x000fe2000800040c */
[----:B------:R-:W-:Y:S01]  /*0fe0*/  SGXT.U32 R0, R0, 0x2 ;  /* 0x000000020000781a */ /* 0x000fe20000000000 */
[----:B-1----:R-:W-:Y:S02]  /*0ff0*/  IMAD.U32 R8, RZ, RZ, UR7 ;  /* 0x00000007ff087e24 */ /* 0x002fe4000f8e00ff */
[----:B------:R-:W-:Y:S02]  /*1000*/  STS.U16 [R6+UR12+0xd00], R33 ;  /* 0x000d002106007988 */ /* 0x000fe4000800040c */
[----:B------:R-:W-:Y:S02]  /*1010*/  IMAD R0, R0, UR7, RZ ;  /* 0x0000000700007c24 */ /* 0x000fe4000f8e02ff */
[----:B------:R-:W-:Y:S04]  /*1020*/  STS.U16 [R6+UR12+0x1100], R38 ;  /* 0x0011002606007988 */ /* 0x000fe8000800040c */
[----:B------:R-:W-:Y:S04]  /*1030*/  STS.U16 [R6+UR12+0x1500], R43 ;  /* 0x0015002b06007988 */ /* 0x000fe8000800040c */
[----:B------:R-:W-:Y:S04]  /*1040*/  STS.U16 [R6+UR12+0x1900], R47 ;  /* 0x0019002f06007988 */ /* 0x000fe8000800040c */
[----:B------:R0:W-:Y:S04]  /*1050*/  STS.U16 [R6+UR12+0x1d00], R12 ;  /* 0x001d000c06007988 */ /* 0x0001e8000800040c */
[----:B------:R-:W-:Y:S04]  /*1060*/  STS.U16 [R5+UR12+0x200], R9 ;  /* 0x0002000905007988 */ /* 0x000fe8000800040c */
[----:B------:R-:W-:Y:S01]  /*1070*/  STS.U16 [R5+UR12+0x600], R24 ;  /* 0x0006001805007988 */ /* 0x000fe2000800040c */
[----:B0-----:R-:W-:Y:S01]  /*1080*/  IMAD.U32 R6, RZ, RZ, UR7 ;  /* 0x00000007ff067e24 */ /* 0x001fe2000f8e00ff */
[----:B------:R-:W-:-:S02]  /*1090*/  PRMT R12, RZ, 0x7610, R12 ;  /* 0x00007610ff0c7816 */ /* 0x000fc4000000000c */
[----:B------:R-:W-:Y:S04]  /*10a0*/  STS.U16 [R5+UR12+0xa00], R30 ;  /* 0x000a001e05007988 */ /* 0x000fe8000800040c */
[----:B------:R-:W-:Y:S04]  /*10b0*/  STS.U16 [R5+UR12+0xe00], R34 ;  /* 0x000e002205007988 */ /* 0x000fe8000800040c */
[----:B------:R-:W-:Y:S04]  /*10c0*/  STS.U16 [R5+UR12+0x1200], R39 ;  /* 0x0012002705007988 */ /* 0x000fe8000800040c */
[----:B------:R-:W-:Y:S04]  /*10d0*/  STS.U16 [R5+UR12+0x1600], R44 ;  /* 0x0016002c05007988 */ /* 0x000fe8000800040c */
[----:B------:R-:W-:Y:S04]  /*10e0*/  STS.U16 [R5+UR12+0x1a00], R16 ;  /* 0x001a001005007988 */ /* 0x000fe8000800040c */
[----:B------:R0:W-:Y:S04]  /*10f0*/  STS.U16 [R5+UR12+0x1e00], R22 ;  /* 0x001e001605007988 */ /* 0x0001e8000800040c */
[----:B------:R1:W-:Y:S04]  /*1100*/  STS.U16 [R7+UR12+0x300], R10 ;  /* 0x0003000a07007988 */ /* 0x0003e8000800040c */
[----:B------:R-:W-:Y:S01]  /*1110*/  STS.U16 [R7+UR12+0x700], R26 ;  /* 0x0007001a07007988 */ /* 0x000fe2000800040c */
[----:B0-----:R-:W-:-:S03]  /*1120*/  IMAD.SHL.U32 R5, R4, 0x2, RZ ;  /* 0x0000000204057824 */ /* 0x001fc600078e00ff */
[----:B------:R-:W-:Y:S01]  /*1130*/  STS.U16 [R7+UR12+0xb00], R31 ;  /* 0x000b001f07007988 */ /* 0x000fe2000800040c */
[----:B------:R-:W-:Y:S01]  /*1140*/  IMAD.HI R4, R4, 0x2, RZ ;  /* 0x0000000204047827 */ /* 0x000fe200078e02ff */
[----:B-1----:R-:W-:Y:S02]  /*1150*/  PRMT R10, RZ, 0x7610, R10 ;  /* 0x00007610ff0a7816 */ /* 0x002fe4000000000a */
[----:B------:R-:W-:Y:S01]  /*1160*/  STS.U16 [R7+UR12+0xf00], R35 ;  /* 0x000f002307007988 */ /* 0x000fe2000800040c */
[----:B--2---:R-:W-:Y:S01]  /*1170*/  IADD3 R9, P0, P1, R5, UR8, R18 ;  /* 0x0000000805097c10 */ /* 0x004fe2000f91e012 */
[----:B------:R-:W-:Y:S02]  /*1180*/  IMAD.U32 R5, RZ, RZ, UR7 ;  /* 0x00000007ff057e24 */ /* 0x000fe4000f8e00ff */
[----:B------:R-:W-:Y:S01]  /*1190*/  STS.U16 [R7+UR12+0x1300], R40 ;  /* 0x0013002807007988 */ /* 0x000fe2000800040c */
[----:B------:R-:W-:Y:S01]  /*11a0*/  IADD3.X R11, PT, PT, R4, UR5, R19, P0, P1 ;  /* 0x00000005040b7c10 */ /* 0x000fe200087e2413 */
[----:B------:R-:W-:Y:S01]  /*11b0*/  IMAD R4, R5, 0x4, R0 ;  /* 0x0000000405047824 */ /* 0x000fe200078e0200 */
[----:B------:R-:W-:Y:S01]  /*11c0*/  UMOV UR5, 0x1 ;  /* 0x0000000100057882 */ /* 0x000fe20000000000 */
[----:B------:R-:W-:Y:S01]  /*11d0*/  STS.U16 [R7+UR12+0x1700], R45 ;  /* 0x0017002d07007988 */ /* 0x000fe2000800040c */
[----:B------:R-:W-:-:S04]  /*11e0*/  @!UP2 UIADD3 UR8, UPT, UPT, -UR5, 0x100000, URZ ;  /* 0x001000000508a890 */ /* 0x000fc8000fffe1ff */
[----:B------:R-:W-:Y:S02]  /*11f0*/  @!UP2 USHF.L.U32 UR9, UR8, 0xb, URZ ;  /* 0x0000000b0809a899 */ /* 0x000fe400080006ff */
[----:B------:R-:W-:Y:S01]  /*1200*/  @!UP2 USHF.L.U32 UR8, UR8, 0x1, URZ ;  /* 0x000000010808a899 */ /* 0x000fe200080006ff */
[----:B------:R-:W-:Y:S01]  /*1210*/  IMAD R5, R13, 0x4, R4 ;  /* 0x000000040d057824 */ /* 0x000fe200078e0204 */
[-C--:B------:R-:W-:Y:S01]  /*1220*/  LEA R58, P0, R0, R9.reuse, 0x1 ;  /* 0x00000009003a7211 */ /* 0x080fe200078008ff */
[----:B------:R-:W-:Y:S01]  /*1230*/  STS.U16 [R7+UR12+0x1b00], R20 ;  /* 0x001b001407007988 */ /* 0x000fe2000800040c */
[----:B------:R-:W-:Y:S01]  /*1240*/  LEA R56, P1, R4, R9, 0x1 ;  /* 0x0000000904387211 */ /* 0x000fe200078208ff */
[----:B------:R-:W-:Y:S01]  /*1250*/  IMAD R6, R6, 0x4, R5 ;  /* 0x0000000406067824 */ /* 0x000fe200078e0205 */
[----:B------:R-:W-:Y:S01]  /*1260*/  LEA.HI.X.SX32 R59, R0, R11, 0x1, P0 ;  /* 0x0000000b003b7211 */ /* 0x000fe200000f0eff */
[----:B------:R0:W-:Y:S01]  /*1270*/  STS.U16 [R7+UR12+0x1f00], R14 ;  /* 0x001f000e07007988 */ /* 0x0001e2000800040c */
[----:B------:R-:W-:-:S02]  /*1280*/  LEA R54, P0, R5, R9, 0x1 ;  /* 0x0000000905367211 */ /* 0x000fc400078008ff */
[-C--:B------:R-:W-:Y:S01]  /*1290*/  LEA.HI.X.SX32 R57, R4, R11.reuse, 0x1, P1 ;  /* 0x0000000b04397211 */ /* 0x080fe200008f0eff */
[----:B------:R-:W-:Y:S01]  /*12a0*/  STTM.x32 tmem[UR14], RZ ;  /* 0x000000ff000079ed */ /* 0x000fe200082c000e */
[----:B------:R-:W1:Y:S02]  /*12b0*/  FENCE.VIEW.ASYNC.T ;  /* 0x00000000000073c6 */ /* 0x000e640000000200 */
[----:B-1----:R-:W-:Y:S01]  /*12c0*/  BAR.SYNC.DEFER_BLOCKING 0x0 ;  /* 0x0000000000007b1d */ /* 0x002fe20000010000 */
[----:B------:R-:W-:Y:S02]  /*12d0*/  LEA.HI.X.SX32 R55, R5, R11, 0x1, P0 ;  /* 0x0000000b05377211 */ /* 0x000fe400000f0eff */
[C---:B------:R-:W-:Y:S02]  /*12e0*/  LEA R52, P2, R6.reuse, R9, 0x1 ;  /* 0x0000000906347211 */ /* 0x040fe400078408ff */
[----:B0-----:R-:W-:Y:S02]  /*12f0*/  MOV R7, UR7 ;  /* 0x0000000700077c02 */ /* 0x001fe40008000f00 */
[----:B------:R-:W-:-:S02]  /*1300*/  LEA.HI.X.SX32 R53, R6, R11, 0x1, P2 ;  /* 0x0000000b06357211 */ /* 0x000fc400010f0eff */
[----:B------:R-:W-:Y:S01]  /*1310*/  PRMT R5, RZ, 0x7610, R5 ;  /* 0x00007610ff057816 */ /* 0x000fe20000000005 */
[--C-:B------:R-:W-:Y:S01]  /*1320*/  IMAD R7, R7, 0x4, R6.reuse ;  /* 0x0000000407077824 */ /* 0x100fe200078e0206 */
[----:B------:R-:W-:-:S03]  /*1330*/  PRMT R6, RZ, 0x7610, R6 ;  /* 0x00007610ff067816 */ /* 0x000fc60000000006 */
[----:B------:R-:W-:Y:S01]  /*1340*/  IMAD R8, R8, 0x4, R7 ;  /* 0x0000000408087824 */ /* 0x000fe200078e0207 */
[----:B------:R-:W-:-:S04]  /*1350*/  LEA R50, P0, R7, R9, 0x1 ;  /* 0x0000000907327211 */ /* 0x000fc800078008ff */
[----:B------:R-:W-:Y:S02]  /*1360*/  LEA R0, R13, R8, 0x2 ;  /* 0x000000080d007211 */ /* 0x000fe400078e10ff */
[----:B------:R-:W-:Y:S02]  /*1370*/  LEA.HI.X.SX32 R51, R7, R11, 0x1, P0 ;  /* 0x0000000b07337211 */ /* 0x000fe400000f0eff */
[----:B------:R-:W-:Y:S01]  /*1380*/  ISETP.LT.AND P0, PT, RZ, UR40, PT ;  /* 0x00000028ff007c0c */ /* 0x000fe2000bf01270 */
[----:B------:R-:W0:Y:S02]  /*1390*/  FENCE.VIEW.ASYNC.S ;  /* 0x00000000000073c6 */ /* 0x000e240000000000 */
[----:B0-----:R0:W1:Y:S02]  /*13a0*/  @!UP0 SYNCS.EXCH.64 URZ, [UR12+0x7000], UR8 ;  /* 0x007000080cff85b2 */ /* 0x0010640008000100 */
[----:B-1----:R-:W-:Y:S01]  /*13b0*/  BAR.SYNC.DEFER_BLOCKING 0x0 ;  /* 0x0000000000007b1d */ /* 0x002fe20000010000 */
[----:B------:R-:W-:Y:S01]  /*13c0*/  IMAD R4, R15, 0x4, R0 ;  /* 0x000000040f047824 */ /* 0x000fe200078e0200 */
[----:B------:R-:W-:-:S02]  /*13d0*/  LEA R48, P1, R8, R9, 0x1 ;  /* 0x0000000908307211 */ /* 0x000fc400078208ff */
[-C--:B------:R-:W-:Y:S02]  /*13e0*/  LEA R46, P2, R0, R9.reuse, 0x1 ;  /* 0x00000009002e7211 */ /* 0x080fe400078408ff */
[----:B------:R-:W-:Y:S02]  /*13f0*/  LEA R44, P3, R4, R9, 0x1 ;  /* 0x00000009042c7211 */ /* 0x000fe400078608ff */
[-C--:B------:R-:W-:Y:S02]  /*1400*/  LEA.HI.X.SX32 R49, R8, R11.reuse, 0x1, P1 ;  /* 0x0000000b08317211 */ /* 0x080fe400008f0eff */
[-C--:B------:R-:W-:Y:S02]  /*1410*/  LEA.HI.X.SX32 R47, R0, R11.reuse, 0x1, P2 ;  /* 0x0000000b002f7211 */ /* 0x080fe400010f0eff */
[----:B------:R-:W-:Y:S02]  /*1420*/  LEA.HI.X.SX32 R45, R4, R11, 0x1, P3 ;  /* 0x0000000b042d7211 */ /* 0x000fe400018f0eff */
[----:B------:R-:W-:-:S02]  /*1430*/  PRMT R8, RZ, 0x7610, R8 ;  /* 0x00007610ff087816 */ /* 0x000fc40000000008 */
[----:B------:R-:W-:Y:S02]  /*1440*/  PRMT R7, RZ, 0x7610, R7 ;  /* 0x00007610ff077816 */ /* 0x000fe40000000007 */
[----:B------:R-:W-:Y:S02]  /*1450*/  PRMT R9, RZ, 0x7610, R9 ;  /* 0x00007610ff097816 */ /* 0x000fe40000000009 */
[----:B------:R-:W-:Y:S01]  /*1460*/  PRMT R11, RZ, 0x7610, R11 ;  /* 0x00007610ff0b7816 */ /* 0x000fe2000000000b */
[----:B------:R-:W2:Y:S04]  /*1470*/  @P0 LDG.E.U16 R6, desc[UR32][R58.64] ;  /* 0x000000203a060981 */ /* 0x000ea8000c1e1500 */
[----:B------:R-:W3:Y:S04]  /*1480*/  @P0 LDG.E.U16 R8, desc[UR32][R54.64] ;  /* 0x0000002036080981 */ /* 0x000ee8000c1e1500 */
[----:B------:R-:W4:Y:S04]  /*1490*/  @P0 LDG.E.U16 R10, desc[UR32][R50.64] ;  /* 0x00000020320a0981 */ /* 0x000f28000c1e1500 */
[----:B------:R-:W4:Y:S04]  /*14a0*/  @P0 LDG.E.U16 R12, desc[UR32][R46.64] ;  /* 0x000000202e0c0981 */ /* 0x000f28000c1e1500 */
[----:B------:R-:W4:Y:S04]  /*14b0*/  @P0 LDG.E.U16 R5, desc[UR32][R56.64] ;  /* 0x0000002038050981 */ /* 0x000f28000c1e1500 */
[----:B------:R-:W4:Y:S04]  /*14c0*/  @P0 LDG.E.U16 R7, desc[UR32][R52.64] ;  /* 0x0000002034070981 */ /* 0x000f28000c1e1500 */
[----:B------:R-:W4:Y:S04]  /*14d0*/  @P0 LDG.E.U16 R9, desc[UR32][R48.64] ;  /* 0x0000002030090981 */ /* 0x000f28000c1e1500 */
[----:B------:R-:W4:Y:S01]  /*14e0*/  @P0 LDG.E.U16 R11, desc[UR32][R44.64] ;  /* 0x000000202c0b0981 */ /* 0x000f22000c1e1500 */
[C---:B------:R-:W-:Y:S01]  /*14f0*/  LOP3.LUT R0, R2.reuse, 0xff, RZ, 0xc0, !PT ;  /* 0x000000ff02007812 */ /* 0x040fe200078ec0ff */
[----:B------:R-:W-:Y:S01]  /*1500*/  VOTEU.ALL UP0, P6 ;  /* 0x0000000000ff7886 */ /* 0x000fe20003000000 */
[----:B------:R-:W-:Y:S01]  /*1510*/  LOP3.LUT R4, R2, 0xc0, RZ, 0xc0, !PT ;  /* 0x000000c002047812 */ /* 0x000fe200078ec0ff */
[----:B------:R-:W-:-:S02]  /*1520*/  UIADD3 UR15, UPT, UPT, UR13, 0x40, URZ ;  /* 0x000000400d0f7890 */ /* 0x000fc4000fffe0ff */
[----:B0-----:R-:W-:-:S04]  /*1530*/  @!UP2 UIADD3 UR8, UPT, UPT, -UR5, 0x100000, URZ ;  /* 0x001000000508a890 */ /* 0x001fc8000fffe1ff */
[----:B------:R-:W-:Y:S02]  /*1540*/  @!UP2 USHF.L.U32 UR9, UR8, 0xb, URZ ;  /* 0x0000000b0809a899 */ /* 0x000fe400080006ff */
[----:B------:R-:W-:Y:S01]  /*1550*/  @!UP2 USHF.L.U32 UR8, UR8, 0x1, URZ ;  /* 0x000000010808a899 */ /* 0x000fe200080006ff */
[----:B------:R-:W-:Y:S01]  /*1560*/  IMAD.SHL.U32 R41, R0, 0x2, RZ ;  /* 0x0000000200297824 */ /* 0x000fe200078e00ff */
[----:B------:R-:W-:Y:S01]  /*1570*/  SHF.R.U32.HI R4, RZ, 0x2, R4 ;  /* 0x00000002ff047819 */ /* 0x000fe20000011604 */
[----:B------:R-:W-:Y:S02]  /*1580*/  UIADD3 UR16, UPT, UPT, UR10, UR15, URZ ;  /* 0x0000000f0a107290 */ /* 0x000fe4000fffe0ff */
[----:B------:R-:W-:-:S04]  /*1590*/  @!UP2 UIADD3 UR4, UPT, UPT, -UR5, 0x100000, URZ ;  /* 0x001000000504a890 */ /* 0x000fc8000fffe1ff */
[----:B------:R-:W-:Y:S02]  /*15a0*/  @!UP2 USHF.L.U32 UR5, UR4, 0xb, URZ ;  /* 0x0000000b0405a899 */ /* 0x000fe400080006ff */
[----:B------:R-:W-:Y:S02]  /*15b0*/  @!UP2 USHF.L.U32 UR4, UR4, 0x1, URZ ;  /* 0x000000010404a899 */ /* 0x000fe400080006ff */
[----:B------:R-:W-:Y:S01]  /*15c0*/  UIADD3 UR6, UPT, UPT, UR12, 0x5000, URZ ;  /* 0x000050000c067890 */ /* 0x000fe2000fffe0ff */
[----:B------:R-:W-:Y:S01]  /*15d0*/  LOP3.LUT R41, R41, R4, RZ, 0x3c, !PT ;  /* 0x0000000429297212 */ /* 0x000fe200078e3cff */
[----:B------:R-:W-:Y:S01]  /*15e0*/  ULEA UR16, UR24, UR16, 0x12 ;  /* 0x0000001018107291 */ /* 0x000fe2000f8e90ff */
[----:B------:R-:W-:Y:S02]  /*15f0*/  ISETP.EQ.U32.AND P1, PT, RZ, UR21, P0 ;  /* 0x00000015ff007c0c */ /* 0x000fe40008722070 */
[----:B------:R-:W-:Y:S01]  /*1600*/  LOP3.LUT R40, R41, 0x40, RZ, 0x3c, !PT ;  /* 0x0000004029287812 */ /* 0x000fe200078e3cff */
[----:B------:R0:W1:Y:S01]  /*1610*/  @!UP0 SYNCS.EXCH.64 URZ, [UR12+0x7008], UR8 ;  /* 0x007008080cff85b2 */ /* 0x0000620008000100 */
[----:B------:R-:W-:Y:S01]  /*1620*/  VOTEU.ALL UP0, P6 ;  /* 0x0000000000ff7886 */ /* 0x000fe20003000000 */
[----:B--2---:R0:W-:Y:S04]  /*1630*/  STS.U16 [R41+UR12+0x4000], R6 ;  /* 0x0040000629007988 */ /* 0x0041e8000800040c */
[----:B---3--:R0:W-:Y:S04]  /*1640*/  STS.U16 [R41+UR12+0x4400], R8 ;  /* 0x0044000829007988 */ /* 0x0081e8000800040c */
[----:B----4-:R0:W-:Y:S04]  /*1650*/  STS.U16 [R41+UR12+0x4800], R10 ;  /* 0x0048000a29007988 */ /* 0x0101e8000800040c */
[----:B------:R0:W-:Y:S04]  /*1660*/  STS.U16 [R41+UR12+0x4c00], R12 ;  /* 0x004c000c29007988 */ /* 0x0001e8000800040c */
[----:B------:R0:W-:Y:S04]  /*1670*/  STS.U16 [R40+UR12+0x4200], R5 ;  /* 0x0042000528007988 */ /* 0x0001e8000800040c */
[----:B------:R0:W-:Y:S04]  /*1680*/  STS.U16 [R40+UR12+0x4600], R7 ;  /* 0x0046000728007988 */ /* 0x0001e8000800040c */
[----:B------:R0:W-:Y:S04]  /*1690*/  STS.U16 [R40+UR12+0x4a00], R9 ;  /* 0x004a000928007988 */ /* 0x0001e8000800040c */
[----:B------:R0:W-:Y:S01]  /*16a0*/  STS.U16 [R40+UR12+0x4e00], R11 ;  /* 0x004e000b28007988 */ /* 0x0001e2000800040c */
[----:B-1----:R1:W-:Y:S06]  /*16b0*/  MEMBAR.ALL.CTA ;  /* 0x0000000000007992 */ /* 0x0023ec0000008000 */
[----:B-1----:R-:W-:Y:S04]  /*16c0*/  FENCE.VIEW.ASYNC.S ;  /* 0x00000000000073c6 */ /* 0x002fe80000000000 */
[----:B------:R-:W1:Y:S02]  /*16d0*/  FENCE.VIEW.ASYNC.S ;  /* 0x00000000000073c6 */ /* 0x000e640000000000 */
[----:B-1----:R0:W1:Y:S02]  /*16e0*/  @!UP0 SYNCS.EXCH.64 URZ, [UR12+0x5000], UR4 ;  /* 0x005000040cff85b2 */ /* 0x0020640008000100 */
[----:B-1----:R-:W-:Y:S06]  /*16f0*/  BAR.SYNC.DEFER_BLOCKING 0x0 ;  /* 0x0000000000007b1d */ /* 0x002fec0000010000 */
[----:B0-----:R-:W-:Y:S05]  /*1700*/  @!P1 BRA `(.L_x_6) ;  /* 0x0000000000889947 */ /* 0x001fea0003800000 */
[----:B------:R-:W-:Y:S02]  /*1710*/  UIADD3 UR4, UPT, UPT, UR12, 0x4000, URZ ;  /* 0x000040000c047890 */ /* 0x000fe4000fffe0ff */
[----:B------:R-:W-:Y:S02]  /*1720*/  USHF.R.U32.HI UR8, URZ, 0x4, UR12 ;  /* 0x00000004ff087899 */ /* 0x000fe4000801160c */
[----:B------:R-:W-:Y:S02]  /*1730*/  USHF.R.U32.HI UR4, URZ, 0x4, UR4 ;  /* 0x00000004ff047899 */ /* 0x000fe40008011604 */
[----:B------:R-:W-:Y:S02]  /*1740*/  USGXT.U32 UR8, UR8, 0xe ;  /* 0x0000000e0808789a */ /* 0x000fe40008000000 */
[----:B------:R-:W-:Y:S02]  /*1750*/  USGXT.U32 UR18, UR4, 0xe ;  /* 0x0000000e0412789a */ /* 0x000fe40008000000 */
[----:B------:R-:W-:-:S02]  /*1760*/  UIADD3 UR36, UP0, UPT, UR8, 0x2000080, URZ ;  /* 0x0200008008247890 */ /* 0x000fc4000ff1e0ff */
[----:B------:R-:W-:Y:S01]  /*1770*/  UIADD3 UR38, UP3, UPT, UR18, 0x2, URZ ;  /* 0x0000000212267890 */ /* 0x000fe2000ff7e0ff */
[----:B------:R-:W-:Y:S01]  /*1780*/  UMOV UR4, URZ ;  /* 0x000000ff00047c82 */ /* 0x000fe20008000000 */
[----:B------:R-:W-:Y:S01]  /*1790*/  UMOV UR5, URZ ;  /* 0x000000ff00057c82 */ /* 0x000fe20008000000 */
[----:B------:R-:W-:Y:S02]  /*17a0*/  UIADD3.X UR37, UPT, UPT, UR4, 0x40004040, URZ, UP0, !UPT ;  /* 0x4000404004257890 */ /* 0x000fe400087fe4ff */
[----:B------:R-:W-:Y:S02]  /*17b0*/  UIADD3.X UR39, UPT, UPT, UR5, 0x40004040, URZ, UP3, !UPT ;  /* 0x4000404005277890 */ /* 0x000fe40009ffe4ff */
[----:B------:R-:W-:Y:S02]  /*17c0*/  ULOP3.LUT UR8, UR8, 0x2000000, URZ, 0xfc, !UPT ;  /* 0x0200000008087892 */ /* 0x000fe4000f8efcff */
[----:B------:R-:W-:Y:S02]  /*17d0*/  UIADD3.64 UR22, UPT, UPT, UR36, 0x80, URZ ;  /* 0x0000008024167897 */ /* 0x000fe4000fffe0ff */
[----:B------:R-:W-:-:S02]  /*17e0*/  UIADD3.64 UR28, UPT, UPT, UR38, 0x2, URZ ;  /* 0x00000002261c7897 */ /* 0x000fc4000fffe0ff */
[----:B------:R-:W-:Y:S02]  /*17f0*/  UIADD3.64 UR30, UPT, UPT, UR36, 0x100, URZ ;  /* 0x00000100241e7897 */ /* 0x000fe4000fffe0ff */
[----:B------:R-:W-:Y:S01]  /*1800*/  UIADD3.64 UR34, UPT, UPT, UR38, 0x4, URZ ;  /* 0x0000000426227897 */ /* 0x000fe2000fffe0ff */
[----:B------:R-:W-:Y:S01]  /*1810*/  UMOV UR42, 0x0 ;  /* 0x00000000002a7882 */ /* 0x000fe20000000000 */
[----:B------:R-:W-:Y:S01]  /*1820*/  UMOV UR43, 0x8088490 ;  /* 0x08088490002b7882 */ /* 0x000fe20000000000 */
[----:B------:R-:W-:Y:S01]  /*1830*/  UMOV UR9, 0x40004040 ;  /* 0x4000404000097882 */ /* 0x000fe20000000000 */
[----:B------:R-:W-:Y:S01]  /*1840*/  UMOV UR19, 0x40004040 ;  /* 0x4000404000137882 */ /* 0x000fe20000000000 */
[----:B------:R-:W-:Y:S01]  /*1850*/  UMOV UR44, 0x0 ;  /* 0x00000000002c7882 */ /* 0x000fe20000000000 */
[----:B------:R-:W-:Y:S01]  /*1860*/  UMOV UR45, 0x8088490 ;  /* 0x08088490002d7882 */ /* 0x000fe20000000000 */
[----:B------:R-:W-:Y:S01]  /*1870*/  UMOV UR46, 0x0 ;  /* 0x00000000002e7882 */ /* 0x000fe20000000000 */
[----:B------:R-:W-:Y:S01]  /*1880*/  UMOV UR47, 0x8088490 ;  /* 0x08088490002f7882 */ /* 0x000fe20000000000 */
[----:B------:R-:W-:Y:S01]  /*1890*/  UMOV UR4, UR6 ;  /* 0x0000000600047c82 */ /* 0x000fe20008000000 */
[----:B------:R0:W-:Y:S01]  /*18a0*/  UTCHMMA gdesc[UR8], gdesc[UR18], tmem[UR15], tmem[UR42], idesc[UR43], !UPT ;  /* 0x00ff2a12080075ea */ /* 0x0001e2000f80000f */
[----:B------:R-:W-:Y:S01]  /*18b0*/  UMOV UR48, 0x0 ;  /* 0x0000000000307882 */ /* 0x000fe20000000000 */
[----:B------:R-:W-:Y:S01]  /*18c0*/  UMOV UR49, 0x8088490 ;  /* 0x0808849000317882 */ /* 0x000fe20000000000 */
[----:B------:R0:W-:Y:S01]  /*18d0*/  UTCHMMA gdesc[UR36], gdesc[UR38], tmem[UR15], tmem[UR44], idesc[UR45], UPT ;  /* 0x00ff2c26240075ea */ /* 0x0001e2000b80000f */
[----:B------:R-:W-:Y:S01]  /*18e0*/  UMOV UR4, UR4 ;  /* 0x0000000400047c82 */ /* 0x000fe20008000000 */
[----:B------:R0:W-:Y:S01]  /*18f0*/  UTCHMMA gdesc[UR22], gdesc[UR28], tmem[UR15], tmem[UR46], idesc[UR47], UPT ;  /* 0x00ff2e1c160075ea */ /* 0x0001e2000b80000f */
[----:B------:R0:W-:Y:S01]  /*1900*/  UTCHMMA gdesc[UR30], gdesc[UR34], tmem[UR15], tmem[UR48], idesc[UR49], UPT ;  /* 0x00ff30221e0075ea */ /* 0x0001e2000b80000f */
[----:B------:R0:W-:Y:S01]  /*1910*/  UTCBAR [UR4], URZ ;  /* 0x000000ff040073e9 */ /* 0x0001e200080000ff */
[----:B------:R-:W-:Y:S01]  /*1920*/  NOP ;  /* 0x0000000000007918 */ /* 0x000fe20000000000 */
.L_x_6:
[----:B------:R-:W-:Y:S05]  /*1930*/  @!P0 BRA `(.L_x_7) ;  /* 0x0000000000088947 */ /* 0x000fea0003800000 */
[----:B------:R-:W1:Y:S02]  /*1940*/  SYNCS.PHASECHK.TRANS64.TRYWAIT P2, [UR12+0x5000], RZ ;  /* 0x005000ffff0075a7 */ /* 0x000e64000804110c */
[----:B-1----:R-:W-:Y:S05]  /*1950*/  @!P2 BRA `(.L_x_8) ;  /* 0x00000044003ca947 */ /* 0x002fea0003800000 */
.L_x_7:
[----:B------:R-:W-:Y:S01]  /*1960*/  BAR.SYNC.DEFER_BLOCKING 0x0 ;  /* 0x0000000000007b1d */ /* 0x000fe20000010000 */
[C---:B------:R-:W-:Y:S01]  /*1970*/  LOP3.LUT R20, R2.reuse, 0x6f, RZ, 0xc0, !PT ;  /* 0x0000006f02147812 */ /* 0x040fe200078ec0ff */
[----:B0-----:R-:W-:Y:S01]  /*1980*/  UIADD3 UR9, UPT, UPT, UR21, 0x38, URZ ;  /* 0x0000003815097890 */ /* 0x001fe2000fffe0ff */
[C---:B------:R-:W-:Y:S02]  /*1990*/  LOP3.LUT R37, R2.reuse, 0x80, RZ, 0xc0, !PT ;  /* 0x0000008002257812 */ /* 0x040fe400078ec0ff */
[----:B------:R-:W-:Y:S01]  /*19a0*/  LOP3.LUT R42, R2, 0x10, RZ, 0xc0, !PT ;  /* 0x00000010022a7812 */ /* 0x000fe200078ec0ff */
[----:B------:R-:W0:Y:S01]  /*19b0*/  LDCU UR4, c[0x0][0x3a8] ;  /* 0x00007500ff0477ac */ /* 0x000e220008000800 */
[----:B------:R-:W-:Y:S01]  /*19c0*/  LEA.HI R20, R37, R20, RZ, 0x1d ;  /* 0x0000001425147211 */ /* 0x000fe200078fe8ff */
[----:B------:R-:W-:Y:S01]  /*19d0*/  LDTM.16dp32bit_t0_t15.x16 R4, tmem[UR16] ;  /* 0x00000010000479ee */ /* 0x000fe20008a00000 */
[----:B------:R-:W0:Y:S01]  /*19e0*/  LDTM.16dp32bit_t16_t31.x16 R4, tmem[UR16+0x10] ;  /* 0x00001010000479ee */ /* 0x000e220008a20000 */
[C---:B------:R-:W-:Y:S01]  /*19f0*/  LOP3.LUT R22, R42.reuse, 0x2, RZ, 0xfc, !PT ;  /* 0x000000022a167812 */ /* 0x040fe200078efcff */
[----:B------:R-:W1:Y:S01]  /*1a00*/  LDCU.64 UR18, c[0x0][0x3d0] ;  /* 0x00007a00ff1277ac */ /* 0x000e620008000a00 */
[----:B------:R-:W-:Y:S01]  /*1a10*/  LOP3.LUT R24, R42, 0xd, RZ, 0xfc, !PT ;  /* 0x0000000d2a187812 */ /* 0x000fe200078efcff */
[----:B------:R-:W-:Y:S01]  /*1a20*/  VIADD R43, R20, UR27 ;  /* 0x0000001b142b7c36 */ /* 0x000fe20008000000 */
[----:B------:R-:W-:Y:S01]  /*1a30*/  LOP3.LUT R20, R42, 0x3, RZ, 0xfc, !PT ;  /* 0x000000032a147812 */ /* 0x000fe200078efcff */
[----:B------:R-:W2:Y:S01]  /*1a40*/  LDC R28, c[0x0][0x3d8] ;  /* 0x0000f600ff1c7b82 */ /* 0x000ea20000000800 */
[----:B------:R-:W-:-:S02]  /*1a50*/  PRMT R82, RZ, 0x7610, R82 ;  /* 0x00007610ff527816 */ /* 0x000fc40000000052 */
[C---:B------:R-:W-:Y:S02]  /*1a60*/  ISETP.GE.AND P2, PT, R43.reuse, R22, PT ;  /* 0x000000162b00720c */ /* 0x040fe40003f46270 */
[C---:B------:R-:W-:Y:S02]  /*1a70*/  LOP3.LUT R22, R42.reuse, 0x4, RZ, 0xfc, !PT ;  /* 0x000000042a167812 */ /* 0x040fe400078efcff */
[C---:B------:R-:W-:Y:S01]  /*1a80*/  ISETP.GE.AND P5, PT, R43.reuse, R20, PT ;  /* 0x000000142b00720c */ /* 0x040fe20003fa6270 */
[----:B------:R-:W3:Y:S01]  /*1a90*/  LDC.64 R62, c[0x0][0x390] ;  /* 0x0000e400ff3e7b82 */ /* 0x000ee20000000a00 */
[----:B------:R-:W-:Y:S02]  /*1aa0*/  ISETP.GE.AND P4, PT, R43, R22, PT ;  /* 0x000000162b00720c */ /* 0x000fe40003f86270 */
[C---:B------:R-:W-:Y:S02]  /*1ab0*/  LOP3.LUT R20, R42.reuse, 0x5, RZ, 0xfc, !PT ;  /* 0x000000052a147812 */ /* 0x040fe400078efcff */
[----:B------:R-:W-:-:S02]  /*1ac0*/  LOP3.LUT R22, R42, 0x6, RZ, 0xfc, !PT ;  /* 0x000000062a167812 */ /* 0x000fc400078efcff */
[----:B------:R-:W-:Y:S01]  /*1ad0*/  ISETP.GE.AND P3, PT, R43, R20, PT ;  /* 0x000000142b00720c */ /* 0x000fe20003f66270 */
[----:B------:R-:W4:Y:S01]  /*1ae0*/  @!P6 SYNCS.CCTL.IV [UR12+0x5000] ;  /* 0x00500000ff00e9b1 */ /* 0x000f22000800000c */
[----:B------:R-:W-:Y:S01]  /*1af0*/  LOP3.LUT R20, R42, 0x7, RZ, 0xfc, !PT ;  /* 0x000000072a147812 */ /* 0x000fe200078efcff */
[----:B0-----:R-:W-:Y:S01]  /*1b00*/  FMUL R7, R7, UR4 ;  /* 0x0000000407077c20 */ /* 0x001fe20008400000 */
[----:B------:R-:W-:Y:S01]  /*1b10*/  FMUL R21, R8, UR4 ;  /* 0x0000000408157c20 */ /* 0x000fe20008400000 */
[----:B------:R-:W-:Y:S01]  /*1b20*/  FMUL R6, R6, UR4 ;  /* 0x0000000406067c20 */ /* 0x000fe20008400000 */
[----:B------:R-:W-:Y:S01]  /*1b30*/  FMUL R9, R9, UR4 ;  /* 0x0000000409097c20 */ /* 0x000fe20008400000 */
[----:B------:R-:W-:Y:S01]  /*1b40*/  FMUL R11, R11, UR4 ;  /* 0x000000040b0b7c20 */ /* 0x000fe20008400000 */
[----:B------:R-:W-:Y:S01]  /*1b50*/  FSEL R8, R7, -INF , P5 ;  /* 0xff80000007087808 */ /* 0x000fe20002800000 */
[----:B------:R-:W-:Y:S01]  /*1b60*/  FMUL R5, R5, UR4 ;  /* 0x0000000405057c20 */ /* 0x000fe20008400000 */
[----:B------:R-:W-:Y:S01]  /*1b70*/  FSEL R7, R21, -INF , P4 ;  /* 0xff80000015077808 */ /* 0x000fe20002000000 */
[----:B------:R-:W-:Y:S01]  /*1b80*/  FMUL R21, R10, UR4 ;  /* 0x000000040a157c20 */ /* 0x000fe20008400000 */
[----:B------:R-:W-:Y:S01]  /*1b90*/  FSEL R6, R6, -INF , P2 ;  /* 0xff80000006067808 */ /* 0x000fe20001000000 */
[----:B------:R-:W-:Y:S01]  /*1ba0*/  FMUL R13, R13, UR4 ;  /* 0x000000040d0d7c20 */ /* 0x000fe20008400000 */
[----:B------:R-:W-:Y:S01]  /*1bb0*/  ISETP.GE.AND P2, PT, R43, R22, PT ;  /* 0x000000162b00720c */ /* 0x000fe20003f46270 */
[----:B------:R-:W-:Y:S01]  /*1bc0*/  FMUL R15, R15, UR4 ;  /* 0x000000040f0f7c20 */ /* 0x000fe20008400000 */
[----:B------:R-:W-:Y:S01]  /*1bd0*/  LOP3.LUT R22, R42, 0x8, RZ, 0xfc, !PT ;  /* 0x000000082a167812 */ /* 0x000fe200078efcff */
[----:B------:R-:W-:Y:S01]  /*1be0*/  FMUL R18, R18, UR4 ;  /* 0x0000000412127c20 */ /* 0x000fe20008400000 */
[----:B------:R-:W-:Y:S01]  /*1bf0*/  FSEL R10, R9, -INF , P3 ;  /* 0xff800000090a7808 */ /* 0x000fe20001800000 */
[----:B------:R-:W-:Y:S01]  /*1c00*/  NOP ;  /* 0x0000000000007918 */ /* 0x000fe20000000000 */
[----:B------:R-:W-:Y:S01]  /*1c10*/  ISETP.GE.AND P5, PT, R43, R20, PT ;  /* 0x000000142b00720c */ /* 0x000fe20003fa6270 */
[----:B--2---:R-:W-:Y:S01]  /*1c20*/  IMAD R23, R28, UR9, RZ ;  /* 0x000000091c177c24 */ /* 0x004fe2000f8e02ff */
[----:B------:R-:W-:Y:S01]  /*1c30*/  FSEL R9, R21, -INF , P2 ;  /* 0xff80000015097808 */ /* 0x000fe20001000000 */
[----:B------:R-:W-:Y:S01]  /*1c40*/  FMUL R21, R12, UR4 ;  /* 0x000000040c157c20 */ /* 0x000fe20008400000 */
[----:B------:R-:W-:-:S02]  /*1c50*/  ISETP.GE.AND P4, PT, R43, R22, PT ;  /* 0x000000162b00720c */ /* 0x000fc40003f86270 */
[----:B------:R-:W-:Y:S01]  /*1c60*/  FSEL R12, R11, -INF , P5 ;  /* 0xff8000000b0c7808 */ /* 0x000fe20002800000 */
[----:B------:R-:W-:Y:S01]  /*1c70*/  FMUL R11, R4, UR4 ;  /* 0x00000004040b7c20 */ /* 0x000fe20008400000 */
[----:B------:R-:W-:Y:S02]  /*1c80*/  FSEL R4, R21, -INF , P4 ;  /* 0xff80000015047808 */ /* 0x000fe40002000000 */
[CC--:B------:R-:W-:Y:S02]  /*1c90*/  ISETP.GE.AND P5, PT, R43.reuse, R42.reuse, PT ;  /* 0x0000002a2b00720c */ /* 0x0c0fe40003fa6270 */
[----:B------:R-:W-:Y:S02]  /*1ca0*/  ISETP.GT.AND P4, PT, R43, R42, PT ;  /* 0x0000002a2b00720c */ /* 0x000fe40003f84270 */
[----:B------:R-:W-:Y:S02]  /*1cb0*/  FSEL R25, R11, -INF , P5 ;  /* 0xff8000000b197808 */ /* 0x000fe40002800000 */
[----:B------:R-:W-:Y:S01]  /*1cc0*/  FSEL R78, R5, -INF , P4 ;  /* 0xff800000054e7808 */ /* 0x000fe20002000000 */
[----:B------:R-:W-:Y:S01]  /*1cd0*/  FMUL R5, R14, UR4 ;  /* 0x000000040e057c20 */ /* 0x000fe20008400000 */
[----:B------:R-:W-:-:S02]  /*1ce0*/  LOP3.LUT R20, R42, 0x9, RZ, 0xfc, !PT ;  /* 0x000000092a147812 */ /* 0x000fc400078efcff */
[----:B------:R-:W-:Y:S02]  /*1cf0*/  FMNMX3 R11, R25, R78, R6, !PT ;  /* 0x0000004e190b7276 */ /* 0x000fe40007800006 */
[C---:B------:R-:W-:Y:S02]  /*1d00*/  LOP3.LUT R22, R42.reuse, 0xa, RZ, 0xfc, !PT ;  /* 0x0000000a2a167812 */ /* 0x040fe400078efcff */
[----:B------:R-:W-:Y:S02]  /*1d10*/  ISETP.GE.AND P3, PT, R43, R20, PT ;  /* 0x000000142b00720c */ /* 0x000fe40003f66270 */
[----:B------:R-:W-:Y:S02]  /*1d20*/  LOP3.LUT R20, R42, 0xb, RZ, 0xfc, !PT ;  /* 0x0000000b2a147812 */ /* 0x000fe400078efcff */
[----:B------:R-:W-:Y:S02]  /*1d30*/  FMNMX3 R11, R11, R8, R7, !PT ;  /* 0x000000080b0b7276 */ /* 0x000fe40007800007 */
[----:B------:R-:W-:-:S02]  /*1d40*/  ISETP.GE.AND P2, PT, R43, R22, PT ;  /* 0x000000162b00720c */ /* 0x000fc40003f46270 */
[----:B------:R-:W-:Y:S02]  /*1d50*/  ISETP.GE.AND P5, PT, R43, R20, PT ;  /* 0x000000142b00720c */ /* 0x000fe40003fa6270 */
[C---:B------:R-:W-:Y:S02]  /*1d60*/  LOP3.LUT R14, R42.reuse, 0xe, RZ, 0xfc, !PT ;  /* 0x0000000e2a0e7812 */ /* 0x040fe400078efcff */
[----:B------:R-:W-:Y:S02]  /*1d70*/  FSEL R20, R13, -INF , P3 ;  /* 0xff8000000d147808 */ /* 0x000fe40001800000 */
[----:B------:R-:W-:Y:S02]  /*1d80*/  LOP3.LUT R22, R42, 0xc, RZ, 0xfc, !PT ;  /* 0x0000000c2a167812 */ /* 0x000fe400078efcff */
[----:B------:R-:W-:Y:S01]  /*1d90*/  FMNMX3 R13, R11, R10, R9, !PT ;  /* 0x0000000a0b0d7276 */ /* 0x000fe20007800009 */
[----:B------:R-:W-:Y:S01]  /*1da0*/  FMUL R11, R16, UR4 ;  /* 0x00000004100b7c20 */ /* 0x000fe20008400000 */
[----:B------:R-:W-:Y:S01]  /*1db0*/  FSEL R5, R5, -INF , P2 ;  /* 0xff80000005057808 */ /* 0x000fe20001000000 */
[----:B------:R-:W-:Y:S01]  /*1dc0*/  FMUL R16, R19, UR4 ;  /* 0x0000000413107c20 */ /* 0x000fe20008400000 */
[----:B------:R-:W-:-:S02]  /*1dd0*/  ISETP.GE.AND P2, PT, R43, R14, PT ;  /* 0x0000000e2b00720c */ /* 0x000fc40003f46270 */
[----:B------:R-:W-:Y:S02]  /*1de0*/  FSEL R14, R15, -INF , P5 ;  /* 0xff8000000f0e7808 */ /* 0x000fe40002800000 */
[----:B------:R-:W-:Y:S02]  /*1df0*/  ISETP.GE.AND P3, PT, R43, R22, PT ;  /* 0x000000162b00720c */ /* 0x000fe40003f66270 */
[----:B------:R-:W-:Y:S01]  /*1e00*/  FMNMX3 R15, R13, R12, R4, !PT ;  /* 0x0000000c0d0f7276 */ /* 0x000fe20007800004 */
[----:B------:R-:W-:Y:S01]  /*1e10*/  FMUL R13, R17, UR4 ;  /* 0x00000004110d7c20 */ /* 0x000fe20008400000 */
[----:B------:R-:W-:Y:S01]  /*1e20*/  ISETP.GE.AND P4, PT, R43, R24, PT ;  /* 0x000000182b00720c */ /* 0x000fe20003f86270 */
[----:B-1----:R-:W-:Y:S01]  /*1e30*/  UIMAD UR4, UR11, UR18, URZ ;  /* 0x000000120b0472a4 */ /* 0x002fe2000f8e02ff */
[----:B------:R-:W-:Y:S02]  /*1e40*/  LOP3.LUT R22, R42, 0xf, RZ, 0xfc, !PT ;  /* 0x0000000f2a167812 */ /* 0x000fe400078efcff */
[----:B------:R-:W-:Y:S01]  /*1e50*/  FSEL R11, R11, -INF , P3 ;  /* 0xff8000000b0b7808 */ /* 0x000fe20001800000 */
[----:B------:R-:W-:Y:S01]  /*1e60*/  USHF.L.U32 UR8, UR4, 0x1, URZ ;  /* 0x0000000104087899 */ /* 0x000fe200080006ff */
[----:B------:R-:W-:Y:S01]  /*1e70*/  FMNMX3 R15, R15, R20, R5, !PT ;  /* 0x000000140f0f7276 */ /* 0x000fe20007800005 */
[----:B------:R-:W-:Y:S01]  /*1e80*/  UIMAD.WIDE UR4, UR4, 0x2, URZ ;  /* 0x00000002040478a5 */ /* 0x000fe2000f8e02ff */
[----:B------:R-:W-:-:S02]  /*1e90*/  ISETP.GE.AND P5, PT, R43, R22, PT ;  /* 0x000000162b00720c */ /* 0x000fc40003fa6270 */
[----:B------:R-:W-:Y:S02]  /*1ea0*/  FSEL R13, R13, -INF , P4 ;  /* 0xff8000000d0d7808 */ /* 0x000fe40002000000 */
[----:B------:R-:W-:Y:S02]  /*1eb0*/  FSEL R18, R18, -INF , P2 ;  /* 0xff80000012127808 */ /* 0x000fe40001000000 */
[----:B------:R-:W-:Y:S02]  /*1ec0*/  FMNMX3 R15, R15, R14, R11, !PT ;  /* 0x0000000e0f0f7276 */ /* 0x000fe4000780000b */
[----:B------:R-:W-:Y:S02]  /*1ed0*/  FSEL R16, R16, -INF , P5 ;  /* 0xff80000010107808 */ /* 0x000fe40002800000 */
[----:B------:R-:W-:Y:S02]  /*1ee0*/  FMNMX3 R15, R15, R13, R18, !PT ;  /* 0x0000000d0f0f7276 */ /* 0x000fe40007800012 */
[----:B------:R-:W-:-:S02]  /*1ef0*/  SHF.R.U32.HI R17, RZ, 0x2, R2 ;  /* 0x00000002ff117819 */ /* 0x000fc40000011602 */
[----:B------:R-:W-:Y:S02]  /*1f00*/  FMNMX R69, R16, R15, !PT ;  /* 0x0000000f10457209 */ /* 0x000fe40007800000 */
[----:B------:R-:W-:Y:S02]  /*1f10*/  LOP3.LUT R17, R17, 0x38, RZ, 0xc0, !PT ;  /* 0x0000003811117812 */ /* 0x000fe400078ec0ff */
[----:B------:R-:W-:Y:S01]  /*1f20*/  LOP3.LUT R15, R2, 0x1f, RZ, 0xc0, !PT ;  /* 0x0000001f020f7812 */ /* 0x000fe200078ec0ff */
[----:B------:R-:W0:Y:S01]  /*1f30*/  SHFL.BFLY PT, R24, R69, 0x10, 0x1f ;  /* 0x0e001f0045187f89 */ /* 0x000e2200000e0000 */
[--C-:B------:R-:W-:Y:S02]  /*1f40*/  LOP3.LUT R17, R17, 0x1f, R2.reuse, 0xf8, !PT ;  /* 0x0000001f11117812 */ /* 0x100fe400078ef802 */
[--C-:B------:R-:W-:Y:S02]  /*1f50*/  SHF.R.U32.HI R22, RZ, 0x1, R2.reuse ;  /* 0x00000001ff167819 */ /* 0x100fe40000011602 */
[----:B------:R-:W-:Y:S01]  /*1f60*/  SHF.R.U32.HI R21, RZ, 0x5, R2 ;  /* 0x00000005ff157819 */ /* 0x000fe20000011602 */
[----:B------:R-:W-:Y:S01]  /*1f70*/  IMAD.SHL.U32 R38, R17, 0x10, RZ ;  /* 0x0000001011267824 */ /* 0x000fe200078e00ff */
[----:B------:R-:W-:Y:S01]  /*1f80*/  PRMT R32, RZ, 0x7610, R32 ;  /* 0x00007610ff207816 */ /* 0x000fe20000000020 */
[----:B------:R-:W-:Y:S01]  /*1f90*/  IMAD R17, R15, UR19, RZ ;  /* 0x000000130f117c24 */ /* 0x000fe2000f8e02ff */
[----:B------:R-:W-:-:S02]  /*1fa0*/  PRMT R34, RZ, 0x7610, R34 ;  /* 0x00007610ff227816 */ /* 0x000fc40000000022 */
[----:B------:R-:W-:Y:S01]  /*1fb0*/  LOP3.LUT R15, R38, 0x1b0, RZ, 0xc0, !PT ;  /* 0x000001b0260f7812 */ /* 0x000fe200078ec0ff */
[----:B------:R-:W-:Y:S01]  /*1fc0*/  IMAD.SHL.U32 R19, R17, 0x2, RZ ;  /* 0x0000000211137824 */ /* 0x000fe200078e00ff */
[----:B------:R-:W-:Y:S02]  /*1fd0*/  PRMT R30, RZ, 0x7610, R30 ;  /* 0x00007610ff1e7816 */ /* 0x000fe4000000001e */
[----:B------:R-:W-:Y:S01]  /*1fe0*/  LOP3.LUT R39, R15, 0x40, R22, 0xf8, !PT ;  /* 0x000000400f277812 */ /* 0x000fe200078ef816 */
[----:B------:R-:W-:Y:S01]  /*1ff0*/  IMAD.HI R22, R17, 0x2, RZ ;  /* 0x0000000211167827 */ /* 0x000fe200078e02ff */
[----:B------:R-:W-:Y:S02]  /*2000*/  SGXT.U32 R15, R21, 0x3 ;  /* 0x00000003150f781a */ /* 0x000fe40000000000 */
[----:B---3--:R-:W-:Y:S01]  /*2010*/  IADD3 R62, P2, P3, R19, UR8, R62 ;  /* 0x00000008133e7c10 */ /* 0x008fe2000fb5e03e */
[----:B------:R-:W-:Y:S01]  /*2020*/  VIADD R39, R39, UR12 ;  /* 0x0000000c27277c36 */ /* 0x000fe20008000000 */
[----:B------:R-:W-:Y:S01]  /*2030*/  UIADD3 UR8, UPT, UPT, UR21, 0x18, URZ ;  /* 0x0000001815087890 */ /* 0x000fe2000fffe0ff */
[----:B------:R-:W-:Y:S01]  /*2040*/  IMAD R15, R15, R28, RZ ;  /* 0x0000001c0f0f7224 */ /* 0x000fe200078e02ff */
[----:B------:R-:W-:-:S02]  /*2050*/  IADD3.X R26, PT, PT, R22, UR5, R63, P2, P3 ;  /* 0x00000005161a7c10 */ /* 0x000fc400097e643f */
[----:B0-----:R-:W-:Y:S01]  /*2060*/  FMNMX3 R69, R69, -INF , R24, !PT ;  /* 0xff80000045457876 */ /* 0x001fe20007800018 */
[C---:B------:R-:W-:Y:S01]  /*2070*/  IMAD R17, R28.reuse, 0x8, R15 ;  /* 0x000000081c117824 */ /* 0x040fe200078e020f */
[-C--:B------:R-:W-:Y:S01]  /*2080*/  LEA R76, P4, R15, R62.reuse, 0x1 ;  /* 0x0000003e0f4c7211 */ /* 0x080fe200078808ff */
[C---:B------:R-:W-:Y:S01]  /*2090*/  IMAD R21, R28.reuse, UR8, RZ ;  /* 0x000000081c157c24 */ /* 0x040fe2000f8e02ff */
[-C--:B------:R-:W-:Y:S01]  /*20a0*/  LEA R60, P2, R23, R62.reuse, 0x1 ;  /* 0x0000003e173c7211 */ /* 0x080fe200078408ff */
[----:B------:R-:W-:Y:S01]  /*20b0*/  FADD R24, -R69, -INF ;  /* 0xff80000045187421 */ /* 0x000fe20000000100 */
[----:B------:R-:W-:Y:S02]  /*20c0*/  LEA R19, R28, R17, 0x3 ;  /* 0x000000111c137211 */ /* 0x000fe400078e18ff */
[----:B------:R-:W-:Y:S01]  /*20d0*/  LEA R74, P5, R17, R62, 0x1 ;  /* 0x0000003e114a7211 */ /* 0x000fe200078a08ff */
[----:B------:R-:W-:Y:S01]  /*20e0*/  FMUL R24, R24, 1.4426950216293334961 ;  /* 0x3fb8aa3b18187820 */ /* 0x000fe20000400000 */
[----:B------:R-:W-:Y:S01]  /*20f0*/  LEA.HI.X.SX32 R77, R15, R26, 0x1, P4 ;  /* 0x0000001a0f4d7211 */ /* 0x000fe200020f0eff */
[C---:B------:R-:W-:Y:S01]  /*2100*/  IMAD R22, R28.reuse, 0x10, R19 ;  /* 0x000000101c167824 */ /* 0x040fe200078e0213 */
[----:B------:R-:W-:Y:S01]  /*2110*/  LEA R70, P3, R21, R62, 0x1 ;  /* 0x0000003e15467211 */ /* 0x000fe200078608ff */
[----:B------:R-:W4:Y:S01]  /*2120*/  MUFU.EX2 R68, R24 ;  /* 0x0000001800447308 */ /* 0x000f220000000800 */
[----:B------:R-:W-:Y:S01]  /*2130*/  LEA.HI.X.SX32 R75, R17, R26, 0x1, P5 ;  /* 0x0000001a114b7211 */ /* 0x000fe200028f0eff */
[----:B------:R-:W-:Y:S01]  /*2140*/  IMAD R15, R28, 0x8, R22 ;  /* 0x000000081c0f7824 */ /* 0x000fe200078e0216 */
[----:B------:R-:W-:-:S02]  /*2150*/  LEA R72, P4, R19, R62, 0x1 ;  /* 0x0000003e13487211 */ /* 0x000fc400078808ff */
[-C--:B------:R-:W-:Y:S01]  /*2160*/  LEA.HI.X.SX32 R71, R21, R26.reuse, 0x1, P3 ;  /* 0x0000001a15477211 */ /* 0x080fe200018f0eff */
[----:B------:R-:W-:Y:S01]  /*2170*/  IMAD R17, R28, 0x8, R15 ;  /* 0x000000081c117824 */ /* 0x000fe200078e020f */
[----:B------:R-:W-:Y:S02]  /*2180*/  LEA.HI.X.SX32 R73, R19, R26, 0x1, P4 ;  /* 0x0000001a13497211 */ /* 0x000fe400020f0eff */
[CC--:B------:R-:W-:Y:S02]  /*2190*/  LEA R66, P3, R22.reuse, R62.reuse, 0x1 ;  /* 0x0000003e16427211 */ /* 0x0c0fe400078608ff */
[-C--:B------:R-:W-:Y:S02]  /*21a0*/  LEA R64, P4, R15, R62.reuse, 0x1 ;  /* 0x0000003e0f407211 */ /* 0x080fe400078808ff */
[----:B------:R-:W-:Y:S02]  /*21b0*/  LEA R62, P5, R17, R62, 0x1 ;  /* 0x0000003e113e7211 */ /* 0x000fe400078a08ff */
[-C--:B------:R-:W-:Y:S01]  /*21c0*/  LEA.HI.X.SX32 R61, R23, R26.reuse, 0x1, P2 ;  /* 0x0000001a173d7211 */ /* 0x080fe200010f0eff */
[----:B----4-:R0:W-:Y:S01]  /*21d0*/  STSM.16.M88 [R39+0x4000], R68 ;  /* 0x0040004427007844 */ /* 0x0101e20000000000 */
[----:B------:R-:W-:-:S02]  /*21e0*/  LEA.HI.X.SX32 R67, R22, R26, 0x1, P3 ;  /* 0x0000001a16437211 */ /* 0x000fc400018f0eff */
[-C--:B------:R-:W-:Y:S01]  /*21f0*/  LEA.HI.X.SX32 R65, R15, R26.reuse, 0x1, P4 ;  /* 0x0000001a0f417211 */ /* 0x080fe200020f0eff */
[----:B------:R-:W-:Y:S01]  /*2200*/  BAR.SYNC.DEFER_BLOCKING 0x0 ;  /* 0x0000000000007b1d */ /* 0x000fe20000010000 */
[----:B------:R-:W-:Y:S02]  /*2210*/  LEA.HI.X.SX32 R63, R17, R26, 0x1, P5 ;  /* 0x0000001a113f7211 */ /* 0x000fe400028f0eff */
[----:B------:R-:W-:Y:S02]  /*2220*/  PRMT R28, RZ, 0x7610, R28 ;  /* 0x00007610ff1c7816 */ /* 0x000fe4000000001c */
[----:B------:R-:W-:Y:S02]  /*2230*/  PRMT R22, RZ, 0x7610, R22 ;  /* 0x00007610ff167816 */ /* 0x000fe40000000016 */
[----:B------:R-:W-:Y:S02]  /*2240*/  PRMT R26, RZ, 0x7610, R26 ;  /* 0x00007610ff1a7816 */ /* 0x000fe4000000001a */
[----:B------:R-:W-:Y:S01]  /*2250*/  PRMT R24, RZ, 0x7610, R24 ;  /* 0x00007610ff187816 */ /* 0x000fe20000000018 */
[----:B------:R-:W2:Y:S04]  /*2260*/  @P0 LDG.E.U16 R82, desc[UR32][R76.64] ;  /* 0x000000204c520981 */ /* 0x000ea8000c1e1500 */
[----:B------:R-:W3:Y:S04]  /*2270*/  @P0 LDG.E.U16 R32, desc[UR32][R74.64] ;  /* 0x000000204a200981 */ /* 0x000ee8000c1e1500 */
[----:B------:R-:W4:Y:S04]  /*2280*/  @P0 LDG.E.U16 R34, desc[UR32][R72.64] ;  /* 0x0000002048220981 */ /* 0x000f28000c1e1500 */
[----:B------:R-:W5:Y:S04]  /*2290*/  @P0 LDG.E.U16 R28, desc[UR32][R70.64] ;  /* 0x00000020461c0981 */ /* 0x000f68000c1e1500 */
[----:B------:R-:W5:Y:S04]  /*22a0*/  @P0 LDG.E.U16 R30, desc[UR32][R66.64] ;  /* 0x00000020421e0981 */ /* 0x000f68000c1e1500 */
[----:B------:R-:W5:Y:S04]  /*22b0*/  @P0 LDG.E.U16 R22, desc[UR32][R64.64] ;  /* 0x0000002040160981 */ /* 0x000f68000c1e1500 */
[----:B------:R-:W5:Y:S04]  /*22c0*/  @P0 LDG.E.U16 R26, desc[UR32][R62.64] ;  /* 0x000000203e1a0981 */ /* 0x000f68000c1e1500 */
[----:B------:R-:W5:Y:S01]  /*22d0*/  @P0 LDG.E.U16 R24, desc[UR32][R60.64] ;  /* 0x000000203c180981 */ /* 0x000f62000c1e1500 */
[--C-:B------:R-:W-:Y:S01]  /*22e0*/  FADD R25, R25, -R69.reuse ;  /* 0x8000004519197221 */ /* 0x100fe20000000000 */
[--C-:B------:R-:W-:Y:S01]  /*22f0*/  FADD R78, R78, -R69.reuse ;  /* 0x800000454e4e7221 */ /* 0x100fe20000000000 */
[--C-:B------:R-:W-:Y:S01]  /*2300*/  FADD R6, R6, -R69.reuse ;  /* 0x8000004506067221 */ /* 0x100fe20000000000 */
[--C-:B------:R-:W-:Y:S01]  /*2310*/  FADD R8, R8, -R69.reuse ;  /* 0x8000004508087221 */ /* 0x100fe20000000000 */
[----:B------:R-:W-:Y:S01]  /*2320*/  FMUL R15, R25, 1.4426950216293334961 ;  /* 0x3fb8aa3b190f7820 */ /* 0x000fe20000400000 */
[----:B------:R-:W-:Y:S01]  /*2330*/  FMUL R78, R78, 1.4426950216293334961 ;  /* 0x3fb8aa3b4e4e7820 */ /* 0x000fe20000400000 */
[----:B------:R-:W-:Y:S01]  /*2340*/  FMUL R6, R6, 1.4426950216293334961 ;  /* 0x3fb8aa3b06067820 */ /* 0x000fe20000400000 */
[--C-:B------:R-:W-:Y:S01]  /*2350*/  FADD R7, R7, -R69.reuse ;  /* 0x8000004507077221 */ /* 0x100fe20000000000 */
[----:B------:R-:W-:Y:S01]  /*2360*/  FMUL R8, R8, 1.4426950216293334961 ;  /* 0x3fb8aa3b08087820 */ /* 0x000fe20000400000 */
[----:B------:R-:W-:Y:S01]  /*2370*/  MUFU.EX2 R80, R78 ;  /* 0x0000004e00507308 */ /* 0x000fe20000000800 */
[--C-:B------:R-:W-:Y:S01]  /*2380*/  FADD R10, R10, -R69.reuse ;  /* 0x800000450a0a7221 */ /* 0x100fe20000000000 */
[----:B------:R-:W-:Y:S01]  /*2390*/  FMUL R7, R7, 1.4426950216293334961 ;  /* 0x3fb8aa3b07077820 */ /* 0x000fe20000400000 */
[--C-:B------:R-:W-:Y:S01]  /*23a0*/  FADD R9, R9, -R69.reuse ;  /* 0x8000004509097221 */ /* 0x100fe20000000000 */
[--C-:B------:R-:W-:Y:S01]  /*23b0*/  FADD R12, R12, -R69.reuse ;  /* 0x800000450c0c7221 */ /* 0x100fe20000000000 */
[----:B------:R-:W-:Y:S01]  /*23c0*/  FMUL R10, R10, 1.4426950216293334961 ;  /* 0x3fb8aa3b0a0a7820 */ /* 0x000fe20000400000 */
[--C-:B------:R-:W-:Y:S01]  /*23d0*/  FADD R4, R4, -R69.reuse ;  /* 0x8000004504047221 */ /* 0x100fe20000000000 */
[----:B------:R-:W-:Y:S01]  /*23e0*/  FMUL R9, R9, 1.4426950216293334961 ;  /* 0x3fb8aa3b09097820 */ /* 0x000fe20000400000 */
[----:B------:R-:W1:Y:S01]  /*23f0*/  MUFU.EX2 R15, R15 ;  /* 0x0000000f000f7308 */ /* 0x000e620000000800 */
[----:B------:R-:W-:Y:S01]  /*2400*/  FMUL R12, R12, 1.4426950216293334961 ;  /* 0x3fb8aa3b0c0c7820 */ /* 0x000fe20000400000 */
[----:B------:R-:W-:Y:S01]  /*2410*/  FMUL R4, R4, 1.4426950216293334961 ;  /* 0x3fb8aa3b04047820 */ /* 0x000fe20000400000 */
[--C-:B------:R-:W-:Y:S01]  /*2420*/  FADD R20, R20, -R69.reuse ;  /* 0x8000004514147221 */ /* 0x100fe20000000000 */
[--C-:B------:R-:W-:Y:S01]  /*2430*/  FADD R5, R5, -R69.reuse ;  /* 0x8000004505057221 */ /* 0x100fe20000000000 */
[--C-:B------:R-:W-:Y:S01]  /*2440*/  FADD R14, R14, -R69.reuse ;  /* 0x800000450e0e7221 */ /* 0x100fe20000000000 */
[----:B------:R-:W-:Y:S01]  /*2450*/  LOP3.LUT R38, R38, 0x1f0, RZ, 0xc0, !PT ;  /* 0x000001f026267812 */ /* 0x000fe200078ec0ff */
[----:B------:R-:W-:Y:S01]  /*2460*/  FMUL R20, R20, 1.4426950216293334961 ;  /* 0x3fb8aa3b14147820 */ /* 0x000fe20000400000 */
[----:B------:R-:W0:Y:S01]  /*2470*/  MUFU.EX2 R6, R6 ;  /* 0x0000000600067308 */ /* 0x000e220000000800 */
[----:B------:R-:W-:Y:S01]  /*2480*/  FMUL R5, R5, 1.4426950216293334961 ;  /* 0x3fb8aa3b05057820 */ /* 0x000fe20000400000 */
[----:B------:R-:W-:Y:S01]  /*2490*/  FMUL R14, R14, 1.4426950216293334961 ;  /* 0x3fb8aa3b0e0e7820 */ /* 0x000fe20000400000 */
[--C-:B------:R-:W-:Y:S01]  /*24a0*/  FADD R11, R11, -R69.reuse ;  /* 0x800000450b0b7221 */ /* 0x100fe20000000000 */
[--C-:B------:R-:W-:Y:S01]  /*24b0*/  FADD R13, R13, -R69.reuse ;  /* 0x800000450d0d7221 */ /* 0x100fe20000000000 */
[--C-:B------:R-:W-:Y:S01]  /*24c0*/  FADD R18, R18, -R69.reuse ;  /* 0x8000004512127221 */ /* 0x100fe20000000000 */
[----:B------:R-:W-:Y:S01]  /*24d0*/  FADD R16, R16, -R69 ;  /* 0x8000004510107221 */ /* 0x000fe20000000000 */
[----:B------:R-:W-:Y:S01]  /*24e0*/  FMUL R11, R11, 1.4426950216293334961 ;  /* 0x3fb8aa3b0b0b7820 */ /* 0x000fe20000400000 */
[----:B------:R-:W0:Y:S01]  /*24f0*/  MUFU.EX2 R17, R8 ;  /* 0x0000000800117308 */ /* 0x000e220000000800 */
[----:B-1----:R-:W-:Y:S01]  /*2500*/  FADD R23, R15, R80 ;  /* 0x000000500f177221 */ /* 0x002fe20000000000 */
[----:B------:R-:W-:Y:S01]  /*2510*/  FMUL R13, R13, 1.4426950216293334961 ;  /* 0x3fb8aa3b0d0d7820 */ /* 0x000fe20000400000 */
[----:B------:R-:W-:Y:S01]  /*2520*/  FMUL R18, R18, 1.4426950216293334961 ;  /* 0x3fb8aa3b12127820 */ /* 0x000fe20000400000 */
[----:B------:R-:W-:Y:S01]  /*2530*/  FMUL R16, R16, 1.4426950216293334961 ;  /* 0x3fb8aa3b10107820 */ /* 0x000fe20000400000 */
[----:B------:R-:W-:-:S03]  /*2540*/  UIADD3 UR17, UPT, UPT, UR13, 0x60, URZ ;  /* 0x000000600d117890 */ /* 0x000fc6000fffe0ff */
[----:B------:R-:W1:Y:S01]  /*2550*/  MUFU.EX2 R7, R7 ;  /* 0x0000000700077308 */ /* 0x000e620000000800 */
[----:B0-----:R-:W-:Y:S01]  /*2560*/  FADD R78, R6, R23 ;  /* 0x00000017064e7221 */ /* 0x001fe20000000000 */
[----:B------:R-:W-:-:S04]  /*2570*/  UIADD3 UR10, UPT, UPT, UR10, UR17, URZ ;  /* 0x000000110a0a7290 */ /* 0x000fc8000fffe0ff */
[----:B------:R-:W-:Y:S02]  /*2580*/  ULEA UR24, UR24, UR10, 0x12 ;  /* 0x0000000a18187291 */ /* 0x000fe4000f8e90ff */
[----:B------:R-:W0:Y:S01]  /*2590*/  MUFU.EX2 R10, R10 ;  /* 0x0000000a000a7308 */ /* 0x000e220000000800 */
[----:B------:R-:W-:-:S07]  /*25a0*/  FADD R78, R17, R78 ;  /* 0x0000004e114e7221 */ /* 0x000fce0000000000 */
[----:B------:R-:W0:Y:S01]  /*25b0*/  MUFU.EX2 R9, R9 ;  /* 0x0000000900097308 */ /* 0x000e220000000800 */
[----:B-1----:R-:W-:Y:S02]  /*25c0*/  FADD R23, R7, R78 ;  /* 0x0000004e07177221 */ /* 0x002fe40000000000 */
[----:B------:R1:W1:Y:S01]  /*25d0*/  LDSM.16.M88 R78, [R38+UR12+0x4000] ;  /* 0x0040000c264e783b */ /* 0x0002620008000000 */
[----:B------:R-:W-:Y:S06]  /*25e0*/  BAR.SYNC.DEFER_BLOCKING 0x0 ;  /* 0x0000000000007b1d */ /* 0x000fec0000010000 */
[----:B------:R-:W0:Y:S08]  /*25f0*/  MUFU.EX2 R12, R12 ;  /* 0x0000000c000c7308 */ /* 0x000e300000000800 */
[----:B------:R0:W1:Y:S08]  /*2600*/  MUFU.EX2 R8, R4 ;  /* 0x0000000400087308 */ /* 0x0000700000000800 */
[----:B------:R-:W1:Y:S01]  /*2610*/  MUFU.EX2 R19, R20 ;  /* 0x0000001400137308 */ /* 0x000e620000000800 */
[----:B0-----:R-:W-:-:S07]  /*2620*/  FADD R4, R10, R23 ;  /* 0x000000170a047221 */ /* 0x001fce0000000000 */
[----:B------:R0:W1:Y:S08]  /*2630*/  MUFU.EX2 R21, R5 ;  /* 0x0000000500157308 */ /* 0x0000700000000800 */
[----:B------:R-:W1:Y:S01]  /*2640*/  MUFU.EX2 R14, R14 ;  /* 0x0000000e000e7308 */ /* 0x000e620000000800 */
[----:B0-----:R-:W-:-:S04]  /*2650*/  FADD R5, R9, R4 ;  /* 0x0000000409057221 */ /* 0x001fc80000000000 */
[----:B------:R-:W-:-:S03]  /*2660*/  FADD R5, R12, R5 ;  /* 0x000000050c057221 */ /* 0x000fc60000000000 */
[----:B------:R-:W0:Y:S01]  /*2670*/  MUFU.EX2 R11, R11 ;  /* 0x0000000b000b7308 */ /* 0x000e220000000800 */
[----:B-1----:R-:W-:Y:S01]  /*2680*/  FADD R4, R8, R5 ;  /* 0x0000000508047221 */ /* 0x002fe20000000000 */
[----:B------:R-:W-:-:S03]  /*2690*/  F2FP.BF16.F32.PACK_AB R8, R19, R8 ;  /* 0x000000081308723e */ /* 0x000fc600000010ff */
[----:B------:R-:W-:-:S03]  /*26a0*/  FADD R4, R19, R4 ;  /* 0x0000000413047221 */ /* 0x000fc60000000000 */
[----:B------:R-:W1:Y:S01]  /*26b0*/  MUFU.EX2 R20, R13 ;  /* 0x0000000d00147308 */ /* 0x000e620000000800 */
[----:B------:R-:W-:-:S04]  /*26c0*/  FADD R5, R21, R4 ;  /* 0x0000000415057221 */ /* 0x000fc80000000000 */
[----:B------:R-:W-:-:S03]  /*26d0*/  FADD R4, R14, R5 ;  /* 0x000000050e047221 */ /* 0x000fc60000000000 */
[----:B------:R-:W1:Y:S01]  /*26e0*/  MUFU.EX2 R18, R18 ;  /* 0x0000001200127308 */ /* 0x000e620000000800 */
[----:B0-----:R-:W-:Y:S01]  /*26f0*/  FADD R5, R11, R4 ;  /* 0x000000040b057221 */ /* 0x001fe20000000000 */
[----:B------:R-:W-:-:S06]  /*2700*/  F2FP.BF16.F32.PACK_AB R4, R80, R15 ;  /* 0x0000000f5004723e */ /* 0x000fcc00000010ff */
[----:B------:R-:W0:Y:S01]  /*2710*/  MUFU.EX2 R13, R16 ;  /* 0x00000010000d7308 */ /* 0x000e220000000800 */
[----:B-1----:R-:W-:Y:S01]  /*2720*/  FADD R15, R20, R5 ;  /* 0x00000005140f7221 */ /* 0x002fe20000000000 */
[----:B------:R-:W-:Y:S02]  /*2730*/  F2FP.BF16.F32.PACK_AB R5, R17, R6 ;  /* 0x000000061105723e */ /* 0x000fe400000010ff */
[----:B------:R-:W-:Y:S02]  /*2740*/  F2FP.BF16.F32.PACK_AB R6, R10, R7 ;  /* 0x000000070a06723e */ /* 0x000fe400000010ff */
[----:B------:R-:W-:Y:S02]  /*2750*/  F2FP.BF16.F32.PACK_AB R7, R12, R9 ;  /* 0x000000090c07723e */ /* 0x000fe400000010ff */
[----:B------:R-:W-:Y:S01]  /*2760*/  F2FP.BF16.F32.PACK_AB R9, R14, R21 ;  /* 0x000000150e09723e */ /* 0x000fe200000010ff */
[----:B------:R-:W-:-:S04]  /*2770*/  FADD R10, R18, R15 ;  /* 0x0000000f120a7221 */ /* 0x000fc80000000000 */
[C---:B0-----:R-:W-:Y:S01]  /*2780*/  FADD R79, R13.reuse, R10 ;  /* 0x0000000a0d4f7221 */ /* 0x041fe20000000000 */
[----:B------:R-:W-:Y:S02]  /*2790*/  F2FP.BF16.F32.PACK_AB R10, R20, R11 ;  /* 0x0000000b140a723e */ /* 0x000fe400000010ff */
[----:B------:R-:W-:Y:S02]  /*27a0*/  F2FP.BF16.F32.PACK_AB R11, R13, R18 ;  /* 0x000000120d0b723e */ /* 0x000fe400000010ff */
[----:B------:R0:W1:Y:S04]  /*27b0*/  SHFL.BFLY PT, R80, R79, 0x10, 0x1f ;  /* 0x0e001f004f507f89 */ /* 0x00006800000e0000 */
[----:B--2---:R0:W-:Y:S04]  /*27c0*/  STS.U16 [R41+UR12+0x4000], R82 ;  /* 0x0040005229007988 */ /* 0x0041e8000800040c */
[----:B---3--:R0:W-:Y:S04]  /*27d0*/  STS.U16 [R41+UR12+0x4200], R32 ;  /* 0x0042002029007988 */ /* 0x0081e8000800040c */
[----:B----4-:R0:W-:Y:S04]  /*27e0*/  STS.U16 [R41+UR12+0x4400], R34 ;  /* 0x0044002229007988 */ /* 0x0101e8000800040c */
[----:B-----5:R0:W-:Y:S04]  /*27f0*/  STS.U16 [R41+UR12+0x4600], R28 ;  /* 0x0046001c29007988 */ /* 0x0201e8000800040c */
[----:B------:R0:W-:Y:S04]  /*2800*/  STS.U16 [R41+UR12+0x4800], R30 ;  /* 0x0048001e29007988 */ /* 0x0001e8000800040c */
[----:B------:R0:W-:Y:S04]  /*2810*/  STS.U16 [R41+UR12+0x4a00], R22 ;  /* 0x004a001629007988 */ /* 0x0001e8000800040c */
[----:B------:R0:W-:Y:S04]  /*2820*/  STS.U16 [R41+UR12+0x4c00], R26 ;  /* 0x004c001a29007988 */ /* 0x0001e8000800040c */
[----:B------:R0:W-:Y:S01]  /*2830*/  STS.U16 [R41+UR12+0x4e00], R24 ;  /* 0x004e001829007988 */ /* 0x0001e2000800040c */
[----:B-1----:R-:W-:Y:S05]  /*2840*/  @!P0 BRA `(.L_x_9) ;  /* 0x0000000000088947 */ /* 0x002fea0003800000 */
[----:B------:R1:W-:Y:S01]  /*2850*/  STTM.16dp32bit_t0_t15.x8 tmem[UR24], R4 ;  /* 0x00000004000079ed */ /* 0x0003e20008980018 */
[----:B------:R1:W-:Y:S02]  /*2860*/  STTM.16dp32bit_t16_t31.x8 tmem[UR24+0x8], R4 ;  /* 0x00000804000079ed */ /* 0x0003e400089a0018 */
.L_x_9:
[----:B------:R-:W2:Y:S02]  /*2870*/  FENCE.VIEW.ASYNC.T ;  /* 0x00000000000073c6 */ /* 0x000ea40000000200 */
[----:B--2---:R-:W-:Y:S06]  /*2880*/  BAR.SYNC.DEFER_BLOCKING 0x0 ;  /* 0x0000000000007b1d */ /* 0x004fec0000010000 */
[----:B01----:R-:W0:Y:S01]  /*2890*/  LDTM.x32 R4, tmem[UR14] ;  /* 0x0000000e000479ee */ /* 0x003e2200082c0000 */
[----:B------:R-:W-:Y:S01]  /*28a0*/  NOP ;  /* 0x0000000000007918 */ /* 0x000fe20000000000 */
[----:B------:R-:W-:Y:S05]  /*28b0*/  @!P0 BRA `(.L_x_10) ;  /* 0x0000000000848947 */ /* 0x000fea0003800000 */
[C---:B0-----:R-:W-:Y:S01]  /*28c0*/  FMUL R4, R78.reuse, R4 ;  /* 0x000000044e047220 */ /* 0x041fe20000400000 */
[C---:B------:R-:W-:Y:S01]  /*28d0*/  FMUL R5, R78.reuse, R5 ;  /* 0x000000054e057220 */ /* 0x040fe20000400000 */
        /* <DEDUP_REMOVED lines=29> */
[----:B------:R-:W-:-:S04]  /*2ab0*/  FMUL R35, R78, R35 ;  /* 0x000000234e237220 */ /* 0x000fc80000400000 */
[----:B------:R1:W-:Y:S03]  /*2ac0*/  STTM.x32 tmem[UR14], R4 ;  /* 0x00000004000079ed */ /* 0x0003e600082c000e */
.L_x_10:
[----:B0-----:R-:W0:Y:S02]  /*2ad0*/  FENCE.VIEW.ASYNC.T ;  /* 0x00000000000073c6 */ /* 0x001e240000000200 */
[----:B0-----:R-:W-:Y:S01]  /*2ae0*/  BAR.SYNC.DEFER_BLOCKING 0x0 ;  /* 0x0000000000007b1d */ /* 0x001fe20000010000 */
[----:B------:R-:W-:Y:S01]  /*2af0*/  FADD R79, R79, R80 ;  /* 0x000000504f4f7221 */ /* 0x000fe20000000000 */
[----:B------:R-:W-:-:S03]  /*2b00*/  UIADD3 UR31, UPT, UPT, UR12, 0x7000, URZ ;  /* 0x000070000c1f7890 */ /* 0x000fc6000fffe0ff */
[----:B------:R-:W-:Y:S01]  /*2b10*/  FADD R68, R68, R79 ;  /* 0x0000004f44447221 */ /* 0x000fe20000000000 */
[----:B------:R-:W-:-:S04]  /*2b20*/  FSEL R79, R69, -INF , P0 ;  /* 0xff800000454f7808 */ /* 0x000fc80000000000 */
[----:B------:R-:W-:Y:S01]  /*2b30*/  FSEL R68, R68, 1, P0 ;  /* 0x3f80000044447808 */ /* 0x000fe20000000000 */
[----:B------:R0:W-:Y:S06]  /*2b40*/  MEMBAR.ALL.CTA ;  /* 0x0000000000007992 */ /* 0x0001ec0000008000 */
[----:B0-----:R-:W0:Y:S02]  /*2b50*/  FENCE.VIEW.ASYNC.S ;  /* 0x00000000000073c6 */ /* 0x001e240000000000 */
[----:B0-----:R-:W-:Y:S06]  /*2b60*/  BAR.SYNC.DEFER_BLOCKING 0x0 ;  /* 0x0000000000007b1d */ /* 0x001fec0000010000 */
[----:B------:R-:W-:Y:S05]  /*2b70*/  @!P1 BRA `(.L_x_11) ;  /* 0x0000000000649947 */ /* 0x000fea0003800000 */
[----:B------:R-:W-:Y:S01]  /*2b80*/  UIADD3 UR4, UPT, UPT, UR12, 0x4000, URZ ;  /* 0x000040000c047890 */ /* 0x000fe2000fffe0ff */
[----:B------:R-:W-:Y:S01]  /*2b90*/  BSSY.RECONVERGENT B0, `(.L_x_12) ;  /* 0x0000016000007945 */ /* 0x000fe20003800200 */
[----:B------:R-:W-:Y:S02]  /*2ba0*/  ELECT P0, URZ, PT ;  /* 0x0000000000ff782f */ /* 0x000fe40003800000 */
[----:B------:R-:W-:Y:S01]  /*2bb0*/  USHF.R.U32.HI UR4, URZ, 0x4, UR4 ;  /* 0x00000004ff047899 */ /* 0x000fe20008011604 */
[----:B------:R-:W-:Y:S01]  /*2bc0*/  UMOV UR8, 0xfffffffe ;  /* 0xfffffffe00087882 */ /* 0x000fe20000000000 */
[----:B------:R-:W-:Y:S02]  /*2bd0*/  UMOV UR9, 0x7fffbfdf ;  /* 0x7fffbfdf00097882 */ /* 0x000fe40000000000 */
[----:B------:R-:W-:Y:S01]  /*2be0*/  USGXT.U32 UR4, UR4, 0xe ;  /* 0x0000000e0404789a */ /* 0x000fe20008000000 */
[----:B------:R-:W-:Y:S01]  /*2bf0*/  UMOV UR5, URZ ;  /* 0x000000ff00057c82 */ /* 0x000fe20008000000 */
[----:B------:R-:W-:-:S02]  /*2c00*/  UIADD3 UR10, UPT, UPT, UR13, 0x68, URZ ;  /* 0x000000680d0a7890 */ /* 0x000fc4000fffe0ff */
[----:B------:R-:W-:Y:S01]  /*2c10*/  UIADD3.64 UR8, UPT, UPT, UR4, -UR8, URZ ;  /* 0x8000000804087297 */ /* 0x000fe2000fffe0ff */
[----:B------:R-:W-:Y:S01]  /*2c20*/  UMOV UR22, 0x0 ;  /* 0x0000000000167882 */ /* 0x000fe20000000000 */
[----:B------:R-:W-:Y:S01]  /*2c30*/  UMOV UR23, 0x8100490 ;  /* 0x0810049000177882 */ /* 0x000fe20000000000 */
[----:B------:R-:W-:Y:S01]  /*2c40*/  UMOV UR5, 0x80004020 ;  /* 0x8000402000057882 */ /* 0x000fe20000000000 */
[----:B------:R-:W-:Y:S01]  /*2c50*/  UMOV UR28, 0x0 ;  /* 0x00000000001c7882 */ /* 0x000fe20000000000 */
[----:B------:R-:W-:Y:S01]  /*2c60*/  UMOV UR29, 0x8100490 ;  /* 0x08100490001d7882 */ /* 0x000fe20000000000 */
[----:B------:R0:W-:Y:S03]  /*2c70*/  UTCHMMA tmem[UR17], gdesc[UR4], tmem[UR13], tmem[UR22], idesc[UR23], UPT ;  /* 0x00ff1604110079ea */ /* 0x0001e6000b80000d */
[----:B------:R0:W-:Y:S01]  /*2c80*/  UTCHMMA tmem[UR10], gdesc[UR8], tmem[UR13], tmem[UR28], idesc[UR29], UPT ;  /* 0x00ff1c080a0079ea */ /* 0x0001e2000b80000d */
[----:B------:R-:W-:Y:S05]  /*2c90*/  @!P0 BRA `(.L_x_13) ;  /* 0x0000000000148947 */ /* 0x000fea0003800000 */
[----:B0-----:R-:W-:Y:S01]  /*2ca0*/  UMOV UR4, UR31 ;  /* 0x0000001f00047c82 */ /* 0x001fe20008000000 */
[----:B------:R-:W-:Y:S02]  /*2cb0*/  UMOV UR5, URZ ;  /* 0x000000ff00057c82 */ /* 0x000fe40008000000 */
[----:B------:R-:W-:Y:S02]  /*2cc0*/  UMOV UR4, UR4 ;  /* 0x0000000400047c82 */ /* 0x000fe40008000000 */
[----:B------:R2:W-:Y:S01]  /*2cd0*/  UTCBAR [UR4], URZ ;  /* 0x000000ff040073e9 */ /* 0x0005e200080000ff */
[----:B------:R-:W-:Y:S02]  /*2ce0*/  NOP ;  /* 0x0000000000007918 */ /* 0x000fe40000000000 */
.L_x_13:
[----:B0-2---:R-:W-:Y:S05]  /*2cf0*/  BSYNC.RECONVERGENT B0 ;  /* 0x0000000000007941 */ /* 0x005fea0003800200 */
.L_x_12:
[----:B------:R-:W-:Y:S05]  /*2d00*/  BRA `(.L_x_14) ;  /* 0x0000000000087947 */ /* 0x000fea0003800000 */
.L_x_11:
[----:B------:R-:W-:-:S09]  /*2d10*/  UISETP.GE.AND UP0, UPT, UR27, URZ, UPT ;  /* 0x000000ff1b00728c */ /* 0x000fd2000bf06270 */
[----:B------:R-:W-:Y:S05]  /*2d20*/  BRA.U !UP0, `(.L_x_15) ;  /* 0x0000001908447547 */ /* 0x000fea000b800000 */
.L_x_14:
[----:B------:R-:W-:Y:S01]  /*2d30*/  USHF.R.U32.HI UR20, URZ, 0x4, UR12 ;  /* 0x00000004ff147899 */ /* 0x000fe2000801160c */
[----:B-1----:R-:W-:Y:S01]  /*2d40*/  IMAD.MOV.U32 R20, RZ, RZ, RZ ;  /* 0x000000ffff147224 */ /* 0x002fe200078e00ff */
[----:B------:R-:W-:Y:S02]  /*2d50*/  USHF.R.U32.HI UR28, URZ, 0x4, UR6 ;  /* 0x00000004ff1c7899 */ /* 0x000fe40008011606 */
[----:B------:R-:W-:Y:S02]  /*2d60*/  USGXT.U32 UR20, UR20, 0xe ;  /* 0x0000000e1414789a */ /* 0x000fe40008000000 */
[----:B------:R-:W-:Y:S02]  /*2d70*/  UIADD3 UR4, UPT, UPT, UR12, 0x6000, URZ ;  /* 0x000060000c047890 */ /* 0x000fe4000fffe0ff */
[----:B------:R-:W-:Y:S02]  /*2d80*/  USGXT.U32 UR28, UR28, 0xe ;  /* 0x0000000e1c1c789a */ /* 0x000fe40008000000 */
[----:B------:R-:W-:-:S02]  /*2d90*/  ULOP3.LUT UR30, UR20, 0x2000000, URZ, 0xfc, !UPT ;  /* 0x02000000141e7892 */ /* 0x000fc4000f8efcff */
[----:B------:R-:W-:Y:S02]  /*2da0*/  USHF.L.U32 UR25, UR19, 0x5, URZ ;  /* 0x0000000513197899 */ /* 0x000fe400080006ff */
[----:B------:R-:W-:Y:S02]  /*2db0*/  UIADD3 UR20, UP4, UPT, UR20, 0x2000080, URZ ;  /* 0x0200008014147890 */ /* 0x000fe4000ff9e0ff */
[----:B------:R-:W-:Y:S02]  /*2dc0*/  USHF.R.U32.HI UR4, URZ, 0x4, UR4 ;  /* 0x00000004ff047899 */ /* 0x000fe40008011604 */
[----:B------:R-:W-:Y:S01]  /*2dd0*/  UIADD3 UR18, UP0, UPT, UR28, 0x2, URZ ;  /* 0x000000021c127890 */ /* 0x000fe2000ff1e0ff */
[----:B------:R-:W-:Y:S01]  /*2de0*/  IMAD.U32 R69, RZ, RZ, UR25 ;  /* 0x00000019ff457e24 */ /* 0x000fe2000f8e00ff */
[----:B------:R-:W-:Y:S01]  /*2df0*/  USHF.L.U32 UR26, UR7, 0x5, URZ ;  /* 0x00000005071a7899 */ /* 0x000fe200080006ff */
[----:B------:R-:W-:Y:S01]  /*2e00*/  UMOV UR6, URZ ;  /* 0x000000ff00067c82 */ /* 0x000fe20008000000 */
[----:B------:R-:W-:Y:S01]  /*2e10*/  UMOV UR5, URZ ;  /* 0x000000ff00057c82 */ /* 0x000fe20008000000 */
[----:B------:R-:W-:-:S02]  /*2e20*/  UISETP.NE.U32.AND UP3, UPT, UR21, URZ, UPT ;  /* 0x000000ff1500728c */ /* 0x000fc4000bf65070 */
[----:B------:R-:W-:Y:S02]  /*2e30*/  UIADD3.X UR21, UPT, UPT, UR6, 0x40004040, URZ, UP4, !UPT ;  /* 0x4000404006157890 */ /* 0x000fe4000a7fe4ff */
[----:B------:R-:W-:Y:S02]  /*2e40*/  USGXT.U32 UR4, UR4, 0xe ;  /* 0x0000000e0404789a */ /* 0x000fe40008000000 */
[----:B------:R-:W-:Y:S02]  /*2e50*/  UIADD3 UR44, UP4, UPT, UR20, 0x80, URZ ;  /* 0x00000080142c7890 */ /* 0x000fe4000ff9e0ff */
[----:B------:R-:W-:Y:S02]  /*2e60*/  UIADD3 UR42, UP5, UPT, UR20, 0x100, URZ ;  /* 0x00000100142a7890 */ /* 0x000fe4000ffbe0ff */
[----:B------:R-:W-:Y:S01]  /*2e70*/  UIADD3.X UR19, UPT, UPT, UR5, 0x40004040, URZ, UP0, !UPT ;  /* 0x4000404005137890 */ /* 0x000fe200087fe4ff */
[----:B------:R-:W-:Y:S01]  /*2e80*/  UMOV UR22, 0xfffffffe ;  /* 0xfffffffe00167882 */ /* 0x000fe20000000000 */
[----:B------:R-:W-:Y:S01]  /*2e90*/  UMOV UR23, 0x7fffbfdf ;  /* 0x7fffbfdf00177882 */ /* 0x000fe20000000000 */
[----:B------:R-:W-:Y:S01]  /*2ea0*/  UIADD3 UR27, UPT, UPT, UR27, 0x60, URZ ;  /* 0x000000601b1b7890 */ /* 0x000fe2000fffe0ff */
[----:B------:R-:W-:Y:S01]  /*2eb0*/  UMOV UR29, 0x1 ;  /* 0x00000001001d7882 */ /* 0x000fe20000000000 */
[----:B------:R-:W0:Y:S01]  /*2ec0*/  LDCU UR51, c[0x0][0x3a8] ;  /* 0x00007500ff3377ac */ /* 0x000e220008000800 */
[----:B------:R-:W-:-:S02]  /*2ed0*/  UIADD3.X UR45, UPT, UPT, UR21, URZ, URZ, UP4, !UPT ;  /* 0x000000ff152d7290 */ /* 0x000fc4000a7fe4ff */
[----:B------:R-:W-:Y:S02]  /*2ee0*/  UIADD3.X UR43, UPT, UPT, UR21, URZ, URZ, UP5, !UPT ;  /* 0x000000ff152b7290 */ /* 0x000fe4000affe4ff */
[----:B------:R-:W-:Y:S02]  /*2ef0*/  UIADD3.64 UR22, UPT, UPT, UR4, -UR22, URZ ;  /* 0x8000001604167297 */ /* 0x000fe4000fffe0ff */
[----:B------:R-:W-:Y:S02]  /*2f00*/  UIADD3.64 UR48, UPT, UPT, UR18, 0x2, URZ ;  /* 0x0000000212307897 */ /* 0x000fe4000fffe0ff */
[----:B------:R-:W-:Y:S01]  /*2f10*/  UIADD3.64 UR46, UPT, UPT, UR18, 0x4, URZ ;  /* 0x00000004122e7897 */ /* 0x000fe2000fffe0ff */
[----:B------:R-:W-:Y:S01]  /*2f20*/  UMOV UR7, URZ ;  /* 0x000000ff00077c82 */ /* 0x000fe20008000000 */
[----:B------:R-:W-:Y:S01]  /*2f30*/  UMOV UR10, URZ ;  /* 0x000000ff000a7c82 */ /* 0x000fe20008000000 */
[----:B------:R-:W-:Y:S01]  /*2f40*/  UMOV UR50, UR31 ;  /* 0x0000001f00327c82 */ /* 0x000fe20008000000 */
[----:B------:R-:W-:-:S08]  /*2f50*/  UMOV UR41, UR26 ;  /* 0x0000001a00297c82 */ /* 0x000fd00008000000 */
.L_x_20:
[----:B------:R-:W-:Y:S01]  /*2f60*/  MOV R5, UR41 ;  /* 0x0000002900057c02 */ /* 0x000fe20008000f00 */
[----:B------:R-:W-:Y:S01]  /*2f70*/  IMAD.U32 R9, RZ, RZ, UR41 ;  /* 0x00000029ff097e24 */ /* 0x000fe2000f8e00ff */
[----:B------:R-:W-:Y:S01]  /*2f80*/  MOV R19, UR41 ;  /* 0x0000002900137c02 */ /* 0x000fe20008000f00 */
[----:B------:R-:W-:Y:S02]  /*2f90*/  IMAD.U32 R13, RZ, RZ, UR41 ;  /* 0x00000029ff0d7e24 */ /* 0x000fe4000f8e00ff */
[----:B------:R-:W-:-:S04]  /*2fa0*/  IMAD.WIDE R4, R5, 0x2, R58 ;  /* 0x0000000205047825 */ /* 0x000fc800078e023a */
[----:B------:R-:W-:Y:S01]  /*2fb0*/  IMAD.WIDE R8, R9, 0x2, R54 ;  /* 0x0000000209087825 */ /* 0x000fe200078e0236 */
[----:B------:R1:W2:Y:S03]  /*2fc0*/  LDG.E.U16 R16, desc[UR32][R4.64] ;  /* 0x0000002004107981 */ /* 0x0002a6000c1e1500 */
[----:B------:R-:W-:Y:S01]  /*2fd0*/  IMAD.U32 R15, RZ, RZ, UR41 ;  /* 0x00000029ff0f7e24 */ /* 0x000fe2000f8e00ff */
[----:B------:R3:W4:Y:S01]  /*2fe0*/  LDG.E.U16 R18, desc[UR32][R8.64] ;  /* 0x0000002008127981 */ /* 0x000722000c1e1500 */
[----:B------:R-:W-:Y:S02]  /*2ff0*/  IMAD.U32 R7, RZ, RZ, UR41 ;  /* 0x00000029ff077e24 */ /* 0x000fe4000f8e00ff */
[----:B------:R-:W-:Y:S02]  /*3000*/  IMAD.U32 R11, RZ, RZ, UR41 ;  /* 0x00000029ff0b7e24 */ /* 0x000fe4000f8e00ff */
[----:B------:R-:W-:-:S02]  /*3010*/  IMAD.U32 R17, RZ, RZ, UR41 ;  /* 0x00000029ff117e24 */ /* 0x000fc4000f8e00ff */
[----:B------:R-:W-:-:S04]  /*3020*/  IMAD.WIDE R12, R13, 0x2, R50 ;  /* 0x000000020d0c7825 */ /* 0x000fc800078e0232 */
[----:B------:R-:W-:Y:S02]  /*3030*/  IMAD.WIDE R14, R15, 0x2, R46 ;  /* 0x000000020f0e7825 */ /* 0x000fe400078e022e */
[----:B------:R-:W5:Y:S02]  /*3040*/  LDG.E.U16 R12, desc[UR32][R12.64] ;  /* 0x000000200c0c7981 */ /* 0x000f64000c1e1500 */
[----:B------:R-:W-:Y:S02]  /*3050*/  IMAD.WIDE R6, R7, 0x2, R56 ;  /* 0x0000000207067825 */ /* 0x000fe400078e0238 */
[----:B------:R-:W5:Y:S02]  /*3060*/  LDG.E.U16 R14, desc[UR32][R14.64] ;  /* 0x000000200e0e7981 */ /* 0x000f64000c1e1500 */
[----:B------:R-:W-:Y:S02]  /*3070*/  IMAD.WIDE R10, R11, 0x2, R52 ;  /* 0x000000020b0a7825 */ /* 0x000fe400078e0234 */
[----:B------:R-:W5:Y:S02]  /*3080*/  LDG.E.U16 R7, desc[UR32][R6.64] ;  /* 0x0000002006077981 */ /* 0x000f64000c1e1500 */
[----:B-1----:R-:W-:-:S02]  /*3090*/  IMAD.WIDE R4, R17, 0x2, R48 ;  /* 0x0000000211047825 */ /* 0x002fc400078e0230 */
[----:B------:R-:W5:Y:S02]  /*30a0*/  LDG.E.U16 R11, desc[UR32][R10.64] ;  /* 0x000000200a0b7981 */ /* 0x000f64000c1e1500 */
[----:B---3--:R-:W-:Y:S02]  /*30b0*/  IMAD.WIDE R8, R19, 0x2, R44 ;  /* 0x0000000213087825 */ /* 0x008fe400078e022c */
[----:B------:R-:W3:Y:S04]  /*30c0*/  LDG.E.U16 R5, desc[UR32][R4.64] ;  /* 0x0000002004057981 */ /* 0x000ee8000c1e1500 */
[----:B------:R-:W3:Y:S01]  /*30d0*/  LDG.E.U16 R9, desc[UR32][R8.64] ;  /* 0x0000002008097981 */ /* 0x000ee2000c1e1500 */
[----:B------:R-:W-:Y:S02]  /*30e0*/  UMOV UR8, 0x1 ;  /* 0x0000000100087882 */ /* 0x000fe40000000000 */
[----:B------:R-:W-:-:S04]  /*30f0*/  @!UP2 UIADD3 UR8, UPT, UPT, -UR8, 0x100000, URZ ;  /* 0x001000000808a890 */ /* 0x000fc8000fffe1ff */
[----:B------:R-:W-:Y:S02]  /*3100*/  @!UP2 USHF.L.U32 UR9, UR8, 0xb, URZ ;  /* 0x0000000b0809a899 */ /* 0x000fe400080006ff */
[----:B------:R-:W-:Y:S01]  /*3110*/  @!UP2 USHF.L.U32 UR8, UR8, 0x1, URZ ;  /* 0x000000010808a899 */ /* 0x000fe200080006ff */
[----:B------:R-:W-:Y:S01]  /*3120*/  VOTEU.ALL UP0, P6 ;  /* 0x0000000000ff7886 */ /* 0x000fe20003000000 */
[----:B--2---:R1:W-:Y:S04]  /*3130*/  STS.U16 [R41+UR12+0x5000], R16 ;  /* 0x0050001029007988 */ /* 0x0043e8000800040c */
[----:B----4-:R1:W-:Y:S04]  /*3140*/  STS.U16 [R41+UR12+0x5400], R18 ;  /* 0x0054001229007988 */ /* 0x0103e8000800040c */
[----:B-----5:R1:W-:Y:S04]  /*3150*/  STS.U16 [R41+UR12+0x5800], R12 ;  /* 0x0058000c29007988 */ /* 0x0203e8000800040c */
[----:B------:R1:W-:Y:S04]  /*3160*/  STS.U16 [R41+UR12+0x5c00], R14 ;  /* 0x005c000e29007988 */ /* 0x0003e8000800040c */
[----:B------:R1:W-:Y:S04]  /*3170*/  STS.U16 [R40+UR12+0x5200], R7 ;  /* 0x0052000728007988 */ /* 0x0003e8000800040c */
[----:B------:R1:W-:Y:S04]  /*3180*/  STS.U16 [R40+UR12+0x5600], R11 ;  /* 0x0056000b28007988 */ /* 0x0003e8000800040c */
[----:B---3--:R1:W-:Y:S04]  /*3190*/  STS.U16 [R40+UR12+0x5a00], R5 ;  /* 0x005a000528007988 */ /* 0x0083e8000800040c */
[----:B------:R1:W-:Y:S01]  /*31a0*/  STS.U16 [R40+UR12+0x5e00], R9 ;  /* 0x005e000928007988 */ /* 0x0003e2000800040c */
[----:B------:R2:W-:Y:S06]  /*31b0*/  MEMBAR.ALL.CTA ;  /* 0x0000000000007992 */ /* 0x0005ec0000008000 */
[----:B--2---:R-:W-:Y:S04]  /*31c0*/  FENCE.VIEW.ASYNC.S ;  /* 0x00000000000073c6 */ /* 0x004fe80000000000 */
[----:B------:R-:W2:Y:S02]  /*31d0*/  FENCE.VIEW.ASYNC.S ;  /* 0x00000000000073c6 */ /* 0x000ea40000000000 */
[----:B--2---:R1:W2:Y:S02]  /*31e0*/  @!UP0 SYNCS.EXCH.64 URZ, [UR12+0x7010], UR8 ;  /* 0x007010080cff85b2 */ /* 0x0042a40008000100 */
[----:B--2---:R-:W-:Y:S06]  /*31f0*/  BAR.SYNC.DEFER_BLOCKING 0x0 ;  /* 0x0000000000007b1d */ /* 0x004fec0000010000 */
[----:B-1----:R-:W-:Y:S05]  /*3200*/  BRA.U UP3, `(.L_x_16) ;  /* 0x0000000103507547 */ /* 0x002fea000b800000 */
[----:B------:R-:W-:Y:S01]  /*3210*/  UIADD3 UR8, UPT, UPT, UR12, 0x7010, URZ ;  /* 0x000070100c087890 */ /* 0x000fe2000fffe0ff */
[----:B------:R-:W-:Y:S01]  /*3220*/  UMOV UR31, 0x40004040 ;  /* 0x40004040001f7882 */ /* 0x000fe20000000000 */
[----:B------:R-:W-:Y:S01]  /*3230*/  UMOV UR34, UR28 ;  /* 0x0000001c00227c82 */ /* 0x000fe20008000000 */
[----:B------:R-:W-:Y:S01]  /*3240*/  UMOV UR35, 0x40004040 ;  /* 0x4000404000237882 */ /* 0x000fe20000000000 */
[----:B------:R-:W-:Y:S01]  /*3250*/  UMOV UR36, 0x0 ;  /* 0x0000000000247882 */ /* 0x000fe20000000000 */
[----:B------:R-:W-:Y:S01]  /*3260*/  UMOV UR37, 0x8088490 ;  /* 0x0808849000257882 */ /* 0x000fe20000000000 */
[----:B------:R-:W-:Y:S01]  /*3270*/  UMOV UR38, 0x0 ;  /* 0x0000000000267882 */ /* 0x000fe20000000000 */
[----:B------:R-:W-:Y:S01]  /*3280*/  UMOV UR39, 0x8088490 ;  /* 0x0808849000277882 */ /* 0x000fe20000000000 */
[----:B------:R-:W-:Y:S01]  /*3290*/  UMOV UR52, 0x0 ;  /* 0x0000000000347882 */ /* 0x000fe20000000000 */
[----:B------:R-:W-:Y:S01]  /*32a0*/  UMOV UR53, 0x8088490 ;  /* 0x0808849000357882 */ /* 0x000fe20000000000 */
[----:B------:R1:W-:Y:S01]  /*32b0*/  UTCHMMA gdesc[UR30], gdesc[UR34], tmem[UR15], tmem[UR36], idesc[UR37], !UPT ;  /* 0x00ff24221e0075ea */ /* 0x0003e2000f80000f */
[----:B------:R-:W-:Y:S01]  /*32c0*/  UMOV UR9, URZ ;  /* 0x000000ff00097c82 */ /* 0x000fe20008000000 */
        /* <DEDUP_REMOVED lines=8> */
.L_x_16:
[----:B------:R-:W2:Y:S01]  /*3350*/  SYNCS.PHASECHK.TRANS64.TRYWAIT P0, [UR12+0x7010], RZ ;  /* 0x007010ffff0075a7 */ /* 0x000ea2000800110c */
[----:B------:R-:W-:Y:S01]  /*3360*/  IADD3 R21, P1, PT, R42, UR7, RZ ;  /* 0x000000072a157c10 */ /* 0x000fe2000ff3e0ff */
[----:B--2---:R-:W-:-:S12]  /*3370*/  @!P0 BRA `(.L_x_17) ;  /* 0x0000002800c08947 */ /* 0x004fd80003800000 */
.L_x_25:
[----:B------:R-:W-:Y:S01]  /*3380*/  BAR.SYNC.DEFER_BLOCKING 0x0 ;  /* 0x0000000000007b1d */ /* 0x000fe20000010000 */
[C---:B------:R-:W-:Y:S01]  /*3390*/  IADD3 R26, P2, PT, R21.reuse, 0x22, RZ ;  /* 0x00000022151a7810 */ /* 0x040fe20007f5e0ff */
[----:B------:R-:W-:Y:S01]  /*33a0*/  IMAD.X R22, RZ, RZ, UR10, P1 ;  /* 0x0000000aff167e24 */ /* 0x000fe200088e06ff */
[C---:B------:R-:W-:Y:S01]  /*33b0*/  IADD3 R28, P3, PT, R21.reuse, 0x23, RZ ;  /* 0x00000023151c7810 */ /* 0x040fe20007f7e0ff */
[----:B-1----:R-:W-:Y:S01]  /*33c0*/  UIADD3 UR38, UP0, UPT, UR7, 0x20, URZ ;  /* 0x0000002007267890 */ /* 0x002fe2000ff1e0ff */
[-C--:B------:R-:W-:Y:S01]  /*33d0*/  ISETP.GT.U32.AND P4, PT, R26, R43.reuse, PT ;  /* 0x0000002b1a00720c */ /* 0x080fe20003f84070 */
[--C-:B------:R-:W-:Y:S01]  /*33e0*/  IMAD.X R25, RZ, RZ, R22.reuse, P2 ;  /* 0x000000ffff197224 */ /* 0x100fe200010e0616 */
[C---:B------:R-:W-:Y:S01]  /*33f0*/  IADD3 R24, P0, PT, R21.reuse, 0x20, RZ ;  /* 0x0000002015187810 */ /* 0x040fe20007f1e0ff */
[----:B------:R-:W-:Y:S01]  /*3400*/  LDTM.16dp32bit_t0_t15.x16 R4, tmem[UR16] ;  /* 0x00000010000479ee */ /* 0x000fe20008a00000 */
[----:B------:R-:W1:Y:S01]  /*3410*/  LDTM.16dp32bit_t16_t31.x16 R4, tmem[UR16+0x10] ;  /* 0x00001010000479ee */ /* 0x000e620008a20000 */
[C---:B------:R-:W-:Y:S01]  /*3420*/  IADD3 R26, P2, PT, R21.reuse, 0x25, RZ ;  /* 0x00000025151a7810 */ /* 0x040fe20007f5e0ff */
[--C-:B------:R-:W-:Y:S01]  /*3430*/  IMAD.X R27, RZ, RZ, R22.reuse, P3 ;  /* 0x000000ffff1b7224 */ /* 0x100fe200018e0616 */
[-C--:B------:R-:W-:Y:S01]  /*3440*/  ISETP.GT.U32.AND P5, PT, R28, R43.reuse, PT ;  /* 0x0000002b1c00720c */ /* 0x080fe20003fa4070 */
[--C-:B------:R-:W-:Y:S01]  /*3450*/  IMAD.X R23, RZ, RZ, R22.reuse, P0 ;  /* 0x000000ffff177224 */ /* 0x100fe200000e0616 */
[C---:B------:R-:W-:Y:S01]  /*3460*/  IADD3 R28, P3, PT, R21.reuse, 0x26, RZ ;  /* 0x00000026151c7810 */ /* 0x040fe20007f7e0ff */
[----:B------:R-:W-:Y:S01]  /*3470*/  IMAD.X R31, RZ, RZ, R22, P2 ;  /* 0x000000ffff1f7224 */ /* 0x000fe200010e0616 */
[----:B------:R-:W-:Y:S01]  /*3480*/  IADD3 R30, P1, PT, R21, 0x24, RZ ;  /* 0x00000024151e7810 */ /* 0x000fe20007f3e0ff */
[----:B------:R-:W-:Y:S01]  /*3490*/  UIADD3.X UR10, UPT, UPT, URZ, UR10, URZ, UP0, !UPT ;  /* 0x0000000aff0a7290 */ /* 0x000fe200087fe4ff */
[----:B------:R-:W-:-:S02]  /*34a0*/  ISETP.GT.U32.AND P2, PT, R24, R43, PT ;  /* 0x0000002b1800720c */ /* 0x000fc40003f44070 */
[----:B------:R-:W-:Y:S01]  /*34b0*/  IADD3.X R32, PT, PT, RZ, R22, RZ, P3, !PT ;  /* 0x00000016ff207210 */ /* 0x000fe20001ffe4ff */
[--C-:B------:R-:W-:Y:S01]  /*34c0*/  IMAD.X R29, RZ, RZ, R22.reuse, P1 ;  /* 0x000000ffff1d7224 */ /* 0x100fe200008e0616 */
[-C--:B------:R-:W-:Y:S02]  /*34d0*/  ISETP.GE.U32.AND P3, PT, R24, R43.reuse, PT ;  /* 0x0000002b1800720c */ /* 0x080fe40003f66070 */
[----:B------:R-:W-:Y:S01]  /*34e0*/  ISETP.GT.U32.AND P0, PT, R30, R43, PT ;  /* 0x0000002b1e00720c */ /* 0x000fe20003f04070 */
[----:B------:R-:W2:Y:S01]  /*34f0*/  @!P6 SYNCS.CCTL.IV [UR12+0x7010] ;  /* 0x00701000ff00e9b1 */ /* 0x000ea2000800000c */
[----:B------:R-:W-:Y:S01]  /*3500*/  IADD3 R30, P1, PT, R21, 0x27, RZ ;  /* 0x00000027151e7810 */ /* 0x000fe20007f3e0ff */
[----:B------:R-:W-:Y:S01]  /*3510*/  NOP ;  /* 0x0000000000007918 */ /* 0x000fe20000000000 */
[C---:B------:R-:W-:Y:S02]  /*3520*/  ISETP.GT.U32.AND.EX P2, PT, R23.reuse, RZ, PT, P2 ;  /* 0x000000ff1700720c */ /* 0x040fe40003f44120 */
[----:B------:R-:W-:Y:S01]  /*3530*/  ISETP.GE.U32.AND.EX P3, PT, R23, RZ, PT, P3 ;  /* 0x000000ff1700720c */ /* 0x000fe20003f66130 */
[----:B------:R-:W-:Y:S01]  /*3540*/  IMAD.U32 R23, RZ, RZ, UR38 ;  /* 0x00000026ff177e24 */ /* 0x000fe2000f8e00ff */
[----:B------:R-:W-:Y:S01]  /*3550*/  ISETP.GT.U32.AND.EX P4, PT, R25, RZ, PT, P4 ;  /* 0x000000ff1900720c */ /* 0x000fe20003f84140 */
[----:B01----:R-:W-:Y:S01]  /*3560*/  FMUL R4, R4, UR51 ;  /* 0x0000003304047c20 */ /* 0x003fe20008400000 */
[----:B------:R-:W-:Y:S01]  /*3570*/  FMUL R21, R5, UR51 ;  /* 0x0000003305157c20 */ /* 0x000fe20008400000 */
[----:B------:R-:W-:Y:S01]  /*3580*/  FMUL R6, R6, UR51 ;  /* 0x0000003306067c20 */ /* 0x000fe20008400000 */
[----:B------:R-:W-:Y:S01]  /*3590*/  FMUL R7, R7, UR51 ;  /* 0x0000003307077c20 */ /* 0x000fe20008400000 */
[----:B------:R-:W-:Y:S01]  /*35a0*/  ISETP.GT.U32.AND.EX P5, PT, R27, RZ, PT, P5 ;  /* 0x000000ff1b00720c */ /* 0x000fe20003fa4150 */
[----:B------:R-:W-:Y:S01]  /*35b0*/  IMAD.U32 R25, RZ, RZ, UR38 ;  /* 0x00000026ff197e24 */ /* 0x000fe2000f8e00ff */
[----:B------:R-:W-:Y:S01]  /*35c0*/  FSEL R5, R4, -INF , !P2 ;  /* 0xff80000004057808 */ /* 0x000fe20005000000 */
[----:B------:R-:W-:Y:S01]  /*35d0*/  IMAD.X R22, RZ, RZ, R22, P1 ;  /* 0x000000ffff167224 */ /* 0x000fe200008e0616 */
[----:B------:R-:W-:Y:S01]  /*35e0*/  FSEL R4, R21, -INF , !P3 ;  /* 0xff80000015047808 */ /* 0x000fe20005800000 */
[----:B------:R-:W-:-:S02]  /*35f0*/  IMAD.U32 R21, RZ, RZ, UR38 ;  /* 0x00000026ff157e24 */ /* 0x000fc4000f8e00ff */
[----:B------:R-:W-:Y:S01]  /*3600*/  FMUL R8, R8, UR51 ;  /* 0x0000003308087c20 */ /* 0x000fe20008400000 */
[----:B------:R-:W-:Y:S01]  /*3610*/  FSEL R7, R7, -INF , !P5 ;  /* 0xff80000007077808 */ /* 0x000fe20006800000 */
[----:B------:R-:W-:Y:S01]  /*3620*/  FMUL R9, R9, UR51 ;  /* 0x0000003309097c20 */ /* 0x000fe20008400000 */
[-C--:B------:R-:W-:Y:S01]  /*3630*/  ISETP.GT.U32.AND P1, PT, R26, R43.reuse, PT ;  /* 0x0000002b1a00720c */ /* 0x080fe20003f24070 */
[----:B------:R-:W-:Y:S01]  /*3640*/  FMUL R10, R10, UR51 ;  /* 0x000000330a0a7c20 */ /* 0x000fe20008400000 */
[--C-:B------:R-:W-:Y:S01]  /*3650*/  LOP3.LUT R24, R21, 0xf, R42.reuse, 0xfe, !PT ;  /* 0x0000000f15187812 */ /* 0x100fe200078efe2a */
[----:B------:R-:W-:Y:S01]  /*3660*/  FMUL R11, R11, UR51 ;  /* 0x000000330b0b7c20 */ /* 0x000fe20008400000 */
[----:B------:R-:W-:Y:S01]  /*3670*/  FSEL R21, R6, -INF , !P4 ;  /* 0xff80000006157808 */ /* 0x000fe20006000000 */
[----:B------:R-:W-:Y:S01]  /*3680*/  FMUL R12, R12, UR51 ;  /* 0x000000330c0c7c20 */ /* 0x000fe20008400000 */
[--C-:B------:R-:W-:Y:S01]  /*3690*/  LOP3.LUT R6, R23, 0xe, R42.reuse, 0xfe, !PT ;  /* 0x0000000e17067812 */ /* 0x100fe200078efe2a */
[----:B------:R-:W-:Y:S01]  /*36a0*/  FMUL R13, R13, UR51 ;  /* 0x000000330d0d7c20 */ /* 0x000fe20008400000 */
[-C--:B------:R-:W-:Y:S01]  /*36b0*/  ISETP.GT.U32.AND P3, PT, R30, R43.reuse, PT ;  /* 0x0000002b1e00720c */ /* 0x080fe20003f64070 */
[----:B------:R-:W-:Y:S01]  /*36c0*/  FMUL R14, R14, UR51 ;  /* 0x000000330e0e7c20 */ /* 0x000fe20008400000 */
[----:B------:R-:W-:Y:S01]  /*36d0*/  ISETP.GT.U32.AND.EX P0, PT, R29, RZ, PT, P0 ;  /* 0x000000ff1d00720c */ /* 0x000fe20003f04100 */
[----:B------:R-:W-:Y:S01]  /*36e0*/  FMUL R15, R15, UR51 ;  /* 0x000000330f0f7c20 */ /* 0x000fe20008400000 */
[-C--:B------:R-:W-:Y:S01]  /*36f0*/  ISETP.GT.U32.AND P5, PT, R6, R43.reuse, PT ;  /* 0x0000002b0600720c */ /* 0x080fe20003fa4070 */
[----:B------:R-:W-:Y:S01]  /*3700*/  FMUL R16, R16, UR51 ;  /* 0x0000003310107c20 */ /* 0x000fe20008400000 */
[----:B------:R-:W-:Y:S01]  /*3710*/  ISETP.GT.U32.AND P2, PT, R28, R43, PT ;  /* 0x0000002b1c00720c */ /* 0x000fe20003f44070 */
[----:B------:R-:W-:Y:S01]  /*3720*/  FMUL R17, R17, UR51 ;  /* 0x0000003311117c20 */ /* 0x000fe20008400000 */
[----:B------:R-:W-:Y:S01]  /*3730*/  LOP3.LUT R6, R25, 0xd, R42, 0xfe, !PT ;  /* 0x0000000d19067812 */ /* 0x000fe200078efe2a */
[----:B------:R-:W-:Y:S01]  /*3740*/  FMUL R18, R18, UR51 ;  /* 0x0000003312127c20 */ /* 0x000fe20008400000 */
[----:B------:R-:W-:Y:S01]  /*3750*/  ISETP.GT.U32.AND.EX P1, PT, R31, RZ, PT, P1 ;  /* 0x000000ff1f00720c */ /* 0x000fe20003f24110 */
[----:B------:R-:W-:Y:S01]  /*3760*/  FMUL R19, R19, UR51 ;  /* 0x0000003313137c20 */ /* 0x000fe20008400000 */
[----:B------:R-:W-:-:S02]  /*3770*/  ISETP.GT.U32.AND.EX P3, PT, R22, RZ, PT, P3 ;  /* 0x000000ff1600720c */ /* 0x000fc40003f64130 */
[----:B------:R-:W-:Y:S02]  /*3780*/  FSEL R8, R8, -INF , !P0 ;  /* 0xff80000008087808 */ /* 0x000fe40004000000 */
[----:B------:R-:W-:Y:S02]  /*3790*/  ISETP.GT.U32.AND.EX P2, PT, R32, RZ, PT, P2 ;  /* 0x000000ff2000720c */ /* 0x000fe40003f44120 */
[C-C-:B------:R-:W-:Y:S02]  /*37a0*/  LOP3.LUT R22, R23.reuse, 0xc, R42.reuse, 0xfe, !PT ;  /* 0x0000000c17167812 */ /* 0x140fe400078efe2a */
[----:B------:R-:W-:Y:S02]  /*37b0*/  ISETP.GT.U32.AND P0, PT, R6, R43, PT ;  /* 0x0000002b0600720c */ /* 0x000fe40003f04070 */
[----:B------:R-:W-:Y:S02]  /*37c0*/  LOP3.LUT R6, R23, 0x8, R42, 0xfe, !PT ;  /* 0x0000000817067812 */ /* 0x000fe400078efe2a */
[----:B------:R-:W-:-:S02]  /*37d0*/  FSEL R9, R9, -INF , !P1 ;  /* 0xff80000009097808 */ /* 0x000fc40004800000 */
[-C--:B------:R-:W-:Y:S01]  /*37e0*/  ISETP.GT.U32.AND P1, PT, R22, R43.reuse, PT ;  /* 0x0000002b1600720c */ /* 0x080fe20003f24070 */
[----:B------:R-:W-:Y:S01]  /*37f0*/  IMAD.U32 R22, RZ, RZ, UR10 ;  /* 0x0000000aff167e24 */ /* 0x000fe2000f8e00ff */
[----:B------:R-:W-:Y:S02]  /*3800*/  FSEL R10, R10, -INF , !P2 ;  /* 0xff8000000a0a7808 */ /* 0x000fe40005000000 */
[-C--:B------:R-:W-:Y:S02]  /*3810*/  ISETP.GT.U32.AND P2, PT, R6, R43.reuse, PT ;  /* 0x0000002b0600720c */ /* 0x080fe40003f44070 */
[----:B------:R-:W-:Y:S02]  /*3820*/  LOP3.LUT R6, R23, 0x9, R42, 0xfe, !PT ;  /* 0x0000000917067812 */ /* 0x000fe400078efe2a */
[----:B------:R-:W-:Y:S02]  /*3830*/  FSEL R11, R11, -INF , !P3 ;  /* 0xff8000000b0b7808 */ /* 0x000fe40005800000 */
[----:B------:R-:W-:-:S02]  /*3840*/  ISETP.GT.U32.AND P3, PT, R6, R43, PT ;  /* 0x0000002b0600720c */ /* 0x000fc40003f64070 */
[----:B------:R-:W-:Y:S02]  /*3850*/  ISETP.GT.U32.AND.EX P2, PT, R22, RZ, PT, P2 ;  /* 0x000000ff1600720c */ /* 0x000fe40003f44120 */
[C-C-:B------:R-:W-:Y:S02]  /*3860*/  LOP3.LUT R6, R23.reuse, 0xb, R42.reuse, 0xfe, !PT ;  /* 0x0000000b17067812 */ /* 0x140fe400078efe2a */
[----:B------:R-:W-:Y:S02]  /*3870*/  FSEL R12, R12, -INF , !P2 ;  /* 0xff8000000c0c7808 */ /* 0x000fe40005000000 */
[----:B------:R-:W-:Y:S02]  /*3880*/  ISETP.GT.U32.AND P2, PT, R6, R43, PT ;  /* 0x0000002b0600720c */ /* 0x000fe40003f44070 */
[----:B------:R-:W-:Y:S02]  /*3890*/  ISETP.GT.U32.AND.EX P3, PT, R22, RZ, PT, P3 ;  /* 0x000000ff1600720c */ /* 0x000fe40003f64130 */
[----:B------:R-:W-:Y:S01]  /*38a0*/  LOP3.LUT R6, R23, 0xa, R42, 0xfe, !PT ;  /* 0x0000000a17067812 */ /* 0x000fe200078efe2a */
[----:B------:R-:W-:Y:S01]  /*38b0*/  IMAD.U32 R23, RZ, RZ, UR10 ;  /* 0x0000000aff177e24 */ /* 0x000fe2000f8e00ff */
[----:B------:R-:W-:-:S02]  /*38c0*/  FSEL R13, R13, -INF , !P3 ;  /* 0xff8000000d0d7808 */ /* 0x000fc40005800000 */
[-C--:B------:R-:W-:Y:S02]  /*38d0*/  ISETP.GT.U32.AND P3, PT, R6, R43.reuse, PT ;  /* 0x0000002b0600720c */ /* 0x080fe40003f64070 */
[----:B------:R-:W-:Y:S02]  /*38e0*/  FMNMX3 R6, R5, R4, R21, !PT ;  /* 0x0000000405067276 */ /* 0x000fe40007800015 */
[----:B------:R-:W-:Y:S02]  /*38f0*/  ISETP.GT.U32.AND P4, PT, R24, R43, PT ;  /* 0x0000002b1800720c */ /* 0x000fe40003f84070 */
[----:B------:R-:W-:Y:S02]  /*3900*/  MOV R24, UR10 ;  /* 0x0000000a00187c02 */ /* 0x000fe40008000f00 */
[----:B------:R-:W-:Y:S02]  /*3910*/  FMNMX3 R6, R6, R7, R8, !PT ;  /* 0x0000000706067276 */ /* 0x000fe40007800008 */
[----:B------:R-:W-:-:S02]  /*3920*/  ISETP.GT.U32.AND.EX P3, PT, R24, RZ, PT, P3 ;  /* 0x000000ff1800720c */ /* 0x000fc40003f64130 */
[----:B------:R-:W-:Y:S02]  /*3930*/  FMNMX3 R6, R6, R9, R10, !PT ;  /* 0x0000000906067276 */ /* 0x000fe4000780000a */
[----:B------:R-:W-:Y:S02]  /*3940*/  ISETP.GT.U32.AND.EX P1, PT, R22, RZ, PT, P1 ;  /* 0x000000ff1600720c */ /* 0x000fe40003f24110 */
[C---:B------:R-:W-:Y:S02]  /*3950*/  ISETP.GT.U32.AND.EX P2, PT, R23.reuse, RZ, PT, P2 ;  /* 0x000000ff1700720c */ /* 0x040fe40003f44120 */
[----:B------:R-:W-:Y:S02]  /*3960*/  FSEL R14, R14, -INF , !P3 ;  /* 0xff8000000e0e7808 */ /* 0x000fe40005800000 */
[----:B------:R-:W-:Y:S02]  /*3970*/  FMNMX3 R6, R6, R11, R12, !PT ;  /* 0x0000000b06067276 */ /* 0x000fe4000780000c */
[----:B------:R-:W-:-:S02]  /*3980*/  ISETP.GT.U32.AND.EX P5, PT, R23, RZ, PT, P5 ;  /* 0x000000ff1700720c */ /* 0x000fc40003fa4150 */
[----:B------:R-:W-:Y:S02]  /*3990*/  ISETP.GT.U32.AND.EX P0, PT, R24, RZ, PT, P0 ;  /* 0x000000ff1800720c */ /* 0x000fe40003f04100 */
[----:B------:R-:W-:Y:S02]  /*39a0*/  FSEL R15, R15, -INF , !P2 ;  /* 0xff8000000f0f7808 */ /* 0x000fe40005000000 */
[----:B------:R-:W-:Y:S02]  /*39b0*/  FSEL R16, R16, -INF , !P1 ;  /* 0xff80000010107808 */ /* 0x000fe40004800000 */
[----:B------:R-:W-:Y:S02]  /*39c0*/  FMNMX3 R6, R6, R13, R14, !PT ;  /* 0x0000000d06067276 */ /* 0x000fe4000780000e */
[----:B------:R-:W-:Y:S02]  /*39d0*/  ISETP.GT.U32.AND.EX P4, PT, R22, RZ, PT, P4 ;  /* 0x000000ff1600720c */ /* 0x000fe40003f84140 */
[----:B------:R-:W-:-:S02]  /*39e0*/  FSEL R17, R17, -INF , !P0 ;  /* 0xff80000011117808 */ /* 0x000fc40004000000 */
[----:B------:R-:W-:Y:S02]  /*39f0*/  FSEL R18, R18, -INF , !P5 ;  /* 0xff80000012127808 */ /* 0x000fe40006800000 */
[----:B------:R-:W-:Y:S02]  /*3a00*/  FMNMX3 R6, R6, R15, R16, !PT ;  /* 0x0000000f06067276 */ /* 0x000fe40007800010 */
[----:B------:R-:W-:Y:S02]  /*3a10*/  FSEL R19, R19, -INF , !P4 ;  /* 0xff80000013137808 */ /* 0x000fe40006000000 */
[----:B------:R-:W-:-:S04]  /*3a20*/  FMNMX3 R6, R6, R17, R18, !PT ;  /* 0x0000001106067276 */ /* 0x000fc80007800012 */
[----:B------:R-:W-:-:S05]  /*3a30*/  FMNMX R6, R19, R6, !PT ;  /* 0x0000000613067209 */ /* 0x000fca0007800000 */
[----:B------:R-:W0:Y:S02]  /*3a40*/  SHFL.BFLY PT, R78, R6, 0x10, 0x1f ;  /* 0x0e001f00064e7f89 */ /* 0x000e2400000e0000 */
[----:B0-----:R-:W-:-:S05]  /*3a50*/  FMNMX3 R78, R6, R78, R79, !PT ;  /* 0x0000004e064e7276 */ /* 0x001fca000780004f */
[--C-:B------:R-:W-:Y:S01]  /*3a60*/  FADD R21, R21, -R78.reuse ;  /* 0x8000004e15157221 */ /* 0x100fe20000000000 */
[--C-:B------:R-:W-:Y:S01]  /*3a70*/  FADD R5, R5, -R78.reuse ;  /* 0x8000004e05057221 */ /* 0x100fe20000000000 */
[--C-:B------:R-:W-:Y:S01]  /*3a80*/  FADD R7, R7, -R78.reuse ;  /* 0x8000004e07077221 */ /* 0x100fe20000000000 */
[--C-:B------:R-:W-:Y:S01]  /*3a90*/  FADD R8, R8, -R78.reuse ;  /* 0x8000004e08087221 */ /* 0x100fe20000000000 */
[----:B------:R-:W-:Y:S01]  /*3aa0*/  FMUL R21, R21, 1.4426950216293334961 ;  /* 0x3fb8aa3b15157820 */ /* 0x000fe20000400000 */
[----:B------:R-:W-:Y:S01]  /*3ab0*/  FMUL R22, R5, 1.4426950216293334961 ;  /* 0x3fb8aa3b05167820 */ /* 0x000fe20000400000 */
[--C-:B------:R-:W-:Y:S01]  /*3ac0*/  FADD R5, R4, -R78.reuse ;  /* 0x8000004e04057221 */ /* 0x100fe20000000000 */
[----:B------:R-:W-:Y:S01]  /*3ad0*/  FMUL R7, R7, 1.4426950216293334961 ;  /* 0x3fb8aa3b07077820 */ /* 0x000fe20000400000 */
[----:B------:R0:W-:Y:S01]  /*3ae0*/  MUFU.EX2 R6, R21 ;  /* 0x0000001500067308 */ /* 0x0001e20000000800 */
[----:B------:R-:W-:Y:S01]  /*3af0*/  FMUL R8, R8, 1.4426950216293334961 ;  /* 0x3fb8aa3b08087820 */ /* 0x000fe20000400000 */
[----:B------:R-:W-:Y:S01]  /*3b00*/  FMUL R5, R5, 1.4426950216293334961 ;  /* 0x3fb8aa3b05057820 */ /* 0x000fe20000400000 */
[--C-:B------:R-:W-:Y:S01]  /*3b10*/  FADD R9, R9, -R78.reuse ;  /* 0x8000004e09097221 */ /* 0x100fe20000000000 */
[--C-:B------:R-:W-:Y:S01]  /*3b20*/  FADD R10, R10, -R78.reuse ;  /* 0x8000004e0a0a7221 */ /* 0x100fe20000000000 */
[--C-:B------:R-:W-:Y:S01]  /*3b30*/  FADD R11, R11, -R78.reuse ;  /* 0x8000004e0b0b7221 */ /* 0x100fe20000000000 */
[--C-:B------:R-:W-:Y:S01]  /*3b40*/  FADD R12, R12, -R78.reuse ;  /* 0x8000004e0c0c7221 */ /* 0x100fe20000000000 */
[----:B------:R-:W-:Y:S01]  /*3b50*/  FMUL R9, R9, 1.4426950216293334961 ;  /* 0x3fb8aa3b09097820 */ /* 0x000fe20000400000 */
[----:B------:R-:W-:Y:S01]  /*3b60*/  MUFU.EX2 R4, R22 ;  /* 0x0000001600047308 */ /* 0x000fe20000000800 */
[----:B0-----:R-:W-:Y:S01]  /*3b70*/  FADD R21, -R78, R79 ;  /* 0x0000004f4e157221 */ /* 0x001fe20000000100 */
[----:B------:R-:W-:Y:S01]  /*3b80*/  FMUL R10, R10, 1.4426950216293334961 ;  /* 0x3fb8aa3b0a0a7820 */ /* 0x000fe20000400000 */
[----:B------:R-:W-:Y:S01]  /*3b90*/  FMUL R11, R11, 1.4426950216293334961 ;  /* 0x3fb8aa3b0b0b7820 */ /* 0x000fe20000400000 */
[----:B------:R-:W-:Y:S01]  /*3ba0*/  FMUL R12, R12, 1.4426950216293334961 ;  /* 0x3fb8aa3b0c0c7820 */ /* 0x000fe20000400000 */
[----:B------:R-:W-:Y:S01]  /*3bb0*/  FMUL R21, R21, 1.4426950216293334961 ;  /* 0x3fb8aa3b15157820 */ /* 0x000fe20000400000 */
[--C-:B------:R-:W-:Y:S01]  /*3bc0*/  FADD R13, R13, -R78.reuse ;  /* 0x8000004e0d0d7221 */ /* 0x100fe20000000000 */
[--C-:B------:R-:W-:Y:S01]  /*3bd0*/  FADD R15, R15, -R78.reuse ;  /* 0x8000004e0f0f7221 */ /* 0x100fe20000000000 */
[----:B------:R-:W0:Y:S01]  /*3be0*/  MUFU.EX2 R5, R5 ;  /* 0x0000000500057308 */ /* 0x000e220000000800 */
[--C-:B------:R-:W-:Y:S01]  /*3bf0*/  FADD R14, R14, -R78.reuse ;  /* 0x8000004e0e0e7221 */ /* 0x100fe20000000000 */
[----:B------:R-:W-:Y:S01]  /*3c00*/  FMUL R13, R13, 1.4426950216293334961 ;  /* 0x3fb8aa3b0d0d7820 */ /* 0x000fe20000400000 */
[----:B------:R-:W-:Y:S01]  /*3c10*/  FMUL R15, R15, 1.4426950216293334961 ;  /* 0x3fb8aa3b0f0f7820 */ /* 0x000fe20000400000 */
[--C-:B------:R-:W-:Y:S01]  /*3c20*/  FADD R16, R16, -R78.reuse ;  /* 0x8000004e10107221 */ /* 0x100fe20000000000 */
[----:B------:R-:W-:Y:S01]  /*3c30*/  FMUL R14, R14, 1.4426950216293334961 ;  /* 0x3fb8aa3b0e0e7820 */ /* 0x000fe20000400000 */
[--C-:B------:R-:W-:Y:S01]  /*3c40*/  FADD R17, R17, -R78.reuse ;  /* 0x8000004e11117221 */ /* 0x100fe20000000000 */
[--C-:B------:R-:W-:Y:S01]  /*3c50*/  FADD R18, R18, -R78.reuse ;  /* 0x8000004e12127221 */ /* 0x100fe20000000000 */
[----:B------:R-:W2:Y:S01]  /*3c60*/  MUFU.EX2 R79, R21 ;  /* 0x00000015004f7308 */ /* 0x000ea20000000800 */
[----:B------:R-:W-:Y:S01]  /*3c70*/  FMUL R16, R16, 1.4426950216293334961 ;  /* 0x3fb8aa3b10107820 */ /* 0x000fe20000400000 */
[----:B------:R-:W-:Y:S01]  /*3c80*/  FMUL R17, R17, 1.4426950216293334961 ;  /* 0x3fb8aa3b11117820 */ /* 0x000fe20000400000 */
[----:B------:R-:W-:Y:S01]  /*3c90*/  FADD R19, R19, -R78 ;  /* 0x8000004e13137221 */ /* 0x000fe20000000000 */
[----:B------:R-:W-:-:S04]  /*3ca0*/  FMUL R18, R18, 1.4426950216293334961 ;  /* 0x3fb8aa3b12127820 */ /* 0x000fc80000400000 */
[----:B------:R-:W1:Y:S01]  /*3cb0*/  MUFU.EX2 R7, R7 ;  /* 0x0000000700077308 */ /* 0x000e620000000800 */
[----:B0-----:R-:W-:-:S04]  /*3cc0*/  FADD R23, R4, R5 ;  /* 0x0000000504177221 */ /* 0x001fc80000000000 */
[----:B------:R-:W-:-:S03]  /*3cd0*/  FADD R22, R6, R23 ;  /* 0x0000001706167221 */ /* 0x000fc60000000000 */
[----:B------:R-:W0:Y:S01]  /*3ce0*/  MUFU.EX2 R8, R8 ;  /* 0x0000000800087308 */ /* 0x000e220000000800 */
[----:B--2---:R2:W-:Y:S01]  /*3cf0*/  STSM.16.M88 [R39+0x5000], R79 ;  /* 0x0050004f27007844 */ /* 0x0045e20000000000 */
[----:B------:R-:W-:Y:S01]  /*3d00*/  BAR.SYNC.DEFER_BLOCKING 0x0 ;  /* 0x0000000000007b1d */ /* 0x000fe20000010000 */
[----:B-1----:R-:W-:-:S05]  /*3d10*/  FADD R23, R7, R22 ;  /* 0x0000001607177221 */ /* 0x002fca0000000000 */
[----:B------:R-:W1:Y:S01]  /*3d20*/  MUFU.EX2 R9, R9 ;  /* 0x0000000900097308 */ /* 0x000e620000000800 */
[----:B0-----:R-:W-:Y:S01]  /*3d30*/  FADD R22, R8, R23 ;  /* 0x0000001708167221 */ /* 0x001fe20000000000 */
[----:B------:R-:W-:-:S06]  /*3d40*/  IMAD.U32 R23, R20, -0x80000000, RZ ;  /* 0x8000000014177824 */ /* 0x000fcc00078e00ff */
[----:B------:R-:W0:Y:S08]  /*3d50*/  MUFU.EX2 R10, R10 ;  /* 0x0000000a000a7308 */ /* 0x000e300000000800 */
[----:B------:R-:W3:Y:S01]  /*3d60*/  MUFU.EX2 R11, R11 ;  /* 0x0000000b000b7308 */ /* 0x000ee20000000800 */
[----:B------:R2:W4:Y:S01]  /*3d70*/  LDSM.16.M88 R82, [R38+UR12+0x5000] ;  /* 0x0050000c2652783b */ /* 0x0005220008000000 */
[----:B------:R-:W5:Y:S06]  /*3d80*/  SYNCS.PHASECHK.TRANS64.TRYWAIT P0, [UR50], R23 ;  /* 0x00000017ff0075a7 */ /* 0x000f6c0008001132 */
[----:B------:R-:W0:Y:S08]  /*3d90*/  MUFU.EX2 R12, R12 ;  /* 0x0000000c000c7308 */ /* 0x000e300000000800 */
[----:B------:R-:W0:Y:S08]  /*3da0*/  MUFU.EX2 R13, R13 ;  /* 0x0000000d000d7308 */ /* 0x000e300000000800 */
[----:B------:R1:W-:Y:S08]  /*3db0*/  MUFU.EX2 R32, R15 ;  /* 0x0000000f00207308 */ /* 0x0003f00000000800 */
[----:B------:R-:W2:Y:S01]  /*3dc0*/  MUFU.EX2 R14, R14 ;  /* 0x0000000e000e7308 */ /* 0x000ea20000000800 */
[----:B-1----:R-:W-:-:S04]  /*3dd0*/  FADD R15, R9, R22 ;  /* 0x00000016090f7221 */ /* 0x002fc80000000000 */
[----:B0-----:R-:W-:-:S03]  /*3de0*/  FADD R20, R10, R15 ;  /* 0x0000000f0a147221 */ /* 0x001fc60000000000 */
[----:B------:R0:W1:Y:S01]  /*3df0*/  MUFU.EX2 R34, R16 ;  /* 0x0000001000227308 */ /* 0x0000620000000800 */
[----:B---3--:R-:W-:-:S07]  /*3e00*/  FADD R15, R11, R20 ;  /* 0x000000140b0f7221 */ /* 0x008fce0000000000 */
[----:B------:R3:W1:Y:S01]  /*3e10*/  MUFU.EX2 R33, R17 ;  /* 0x0000001100217308 */ /* 0x0006620000000800 */
[----:B0-----:R-:W-:Y:S01]  /*3e20*/  FADD R16, R12, R15 ;  /* 0x0000000f0c107221 */ /* 0x001fe20000000000 */
[----:B------:R-:W-:-:S03]  /*3e30*/  FMUL R15, R19, 1.4426950216293334961 ;  /* 0x3fb8aa3b130f7820 */ /* 0x000fc60000400000 */
[----:B------:R-:W-:-:S03]  /*3e40*/  FADD R21, R13, R16 ;  /* 0x000000100d157221 */ /* 0x000fc60000000000 */
[----:B------:R0:W4:Y:S01]  /*3e50*/  MUFU.EX2 R100, R18 ;  /* 0x0000001200647308 */ /* 0x0001220000000800 */
[----:B--2---:R-:W-:Y:S01]  /*3e60*/  FADD R21, R14, R21 ;  /* 0x000000150e157221 */ /* 0x004fe20000000000 */
[----:B---3--:R-:W-:-:S04]  /*3e70*/  IMAD.WIDE R16, R69, 0x2, R76 ;  /* 0x0000000245107825 */ /* 0x008fc800078e024c */
[----:B------:R-:W-:Y:S02]  /*3e80*/  FADD R21, R32, R21 ;  /* 0x0000001520157221 */ /* 0x000fe40000000000 */
[----:B------:R-:W2:Y:S02]  /*3e90*/  MUFU.EX2 R15, R15 ;  /* 0x0000000f000f7308 */ /* 0x000ea40000000800 */
[----:B-1----:R-:W-:Y:S01]  /*3ea0*/  FADD R21, R34, R21 ;  /* 0x0000001522157221 */ /* 0x002fe20000000000 */
[----:B0-----:R-:W-:-:S04]  /*3eb0*/  IMAD.WIDE R18, R69, 0x2, R74 ;  /* 0x0000000245127825 */ /* 0x001fc800078e024a */
[----:B------:R-:W-:-:S04]  /*3ec0*/  FADD R21, R33, R21 ;  /* 0x0000001521157221 */ /* 0x000fc80000000000 */
[----:B----4-:R-:W-:-:S04]  /*3ed0*/  FADD R21, R100, R21 ;  /* 0x0000001564157221 */ /* 0x010fc80000000000 */
[----:B--2---:R-:W-:Y:S01]  /*3ee0*/  FADD R80, R15, R21 ;  /* 0x000000150f507221 */ /* 0x004fe20000000000 */
[----:B------:R-:W-:-:S04]  /*3ef0*/  IMAD.WIDE R20, R69, 0x2, R72 ;  /* 0x0000000245147825 */ /* 0x000fc800078e0248 */
[----:B------:R0:W1:Y:S01]  /*3f00*/  SHFL.BFLY PT, R81, R80, 0x10, 0x1f ;  /* 0x0e001f0050517f89 */ /* 0x00006200000e0000 */
[----:B-----5:R-:W-:Y:S05]  /*3f10*/  @!P0 BRA `(.L_x_18) ;  /* 0x0000001c00e48947 */ /* 0x020fea0003800000 */
.L_x_26:
[C---:B------:R-:W-:Y:S01]  /*3f20*/  IMAD.WIDE R22, R69.reuse, 0x2, R70 ;  /* 0x0000000245167825 */ /* 0x040fe200078e0246 */
[----:B------:R-:W2:Y:S03]  /*3f30*/  LDG.E.U16 R84, desc[UR32][R16.64] ;  /* 0x0000002010547981 */ /* 0x000ea6000c1e1500 */
[C---:B------:R-:W-:Y:S01]  /*3f40*/  IMAD.WIDE R24, R69.reuse, 0x2, R66 ;  /* 0x0000000245187825 */ /* 0x040fe200078e0242 */
[----:B------:R-:W3:Y:S03]  /*3f50*/  LDG.E.U16 R86, desc[UR32][R18.64] ;  /* 0x0000002012567981 */ /* 0x000ee6000c1e1500 */
[C---:B------:R-:W-:Y:S01]  /*3f60*/  IMAD.WIDE R26, R69.reuse, 0x2, R64 ;  /* 0x00000002451a7825 */ /* 0x040fe200078e0240 */
[----:B------:R-:W4:Y:S03]  /*3f70*/  LDG.E.U16 R88, desc[UR32][R20.64] ;  /* 0x0000002014587981 */ /* 0x000f26000c1e1500 */
[C---:B------:R-:W-:Y:S01]  /*3f80*/  IMAD.WIDE R28, R69.reuse, 0x2, R62 ;  /* 0x00000002451c7825 */ /* 0x040fe200078e023e */
[----:B------:R-:W5:Y:S03]  /*3f90*/  LDG.E.U16 R90, desc[UR32][R22.64] ;  /* 0x00000020165a7981 */ /* 0x000f66000c1e1500 */
[----:B------:R-:W-:Y:S01]  /*3fa0*/  IMAD.WIDE R30, R69, 0x2, R60 ;  /* 0x00000002451e7825 */ /* 0x000fe200078e023c */
[----:B------:R-:W5:Y:S04]  /*3fb0*/  LDG.E.U16 R92, desc[UR32][R24.64] ;  /* 0x00000020185c7981 */ /* 0x000f68000c1e1500 */
[----:B------:R-:W5:Y:S04]  /*3fc0*/  LDG.E.U16 R94, desc[UR32][R26.64] ;  /* 0x000000201a5e7981 */ /* 0x000f68000c1e1500 */
[----:B------:R-:W5:Y:S04]  /*3fd0*/  LDG.E.U16 R96, desc[UR32][R28.64] ;  /* 0x000000201c607981 */ /* 0x000f68000c1e1500 */
[----:B------:R-:W5:Y:S01]  /*3fe0*/  LDG.E.U16 R98, desc[UR32][R30.64] ;  /* 0x000000201e627981 */ /* 0x000f62000c1e1500 */
[----:B------:R-:W-:-:S02]  /*3ff0*/  F2FP.BF16.F32.PACK_AB R4, R5, R4 ;  /* 0x000000040504723e */ /* 0x000fc400000010ff */
[----:B------:R-:W-:Y:S02]  /*4000*/  F2FP.BF16.F32.PACK_AB R5, R7, R6 ;  /* 0x000000060705723e */ /* 0x000fe400000010ff */
[----:B------:R-:W-:Y:S02]  /*4010*/  F2FP.BF16.F32.PACK_AB R6, R9, R8 ;  /* 0x000000080906723e */ /* 0x000fe400000010ff */
[----:B------:R-:W-:Y:S02]  /*4020*/  F2FP.BF16.F32.PACK_AB R7, R11, R10 ;  /* 0x0000000a0b07723e */ /* 0x000fe400000010ff */
[----:B------:R-:W-:Y:S02]  /*4030*/  F2FP.BF16.F32.PACK_AB R8, R13, R12 ;  /* 0x0000000c0d08723e */ /* 0x000fe400000010ff */
[----:B------:R-:W-:Y:S02]  /*4040*/  F2FP.BF16.F32.PACK_AB R9, R32, R14 ;  /* 0x0000000e2009723e */ /* 0x000fe400000010ff */
[----:B------:R-:W-:-:S02]  /*4050*/  F2FP.BF16.F32.PACK_AB R10, R33, R34 ;  /* 0x00000022210a723e */ /* 0x000fc400000010ff */
[----:B------:R-:W-:-:S04]  /*4060*/  F2FP.BF16.F32.PACK_AB R11, R15, R100 ;  /* 0x000000640f0b723e */ /* 0x000fc800000010ff */
[----:B------:R-:W-:Y:S01]  /*4070*/  STTM.16dp32bit_t0_t15.x8 tmem[UR24], R4 ;  /* 0x00000004000079ed */ /* 0x000fe20008980018 */
[----:B------:R-:W-:Y:S01]  /*4080*/  STTM.16dp32bit_t16_t31.x8 tmem[UR24+0x8], R4 ;  /* 0x00000804000079ed */ /* 0x000fe200089a0018 */
[----:B------:R-:W-:Y:S01]  /*4090*/  ULEA UR50, UR29, UR12, 0x3 ;  /* 0x0000000c1d327291 */ /* 0x000fe2000f8e18ff */
[----:B01----:R-:W-:Y:S01]  /*40a0*/  FADD R80, R80, R81 ;  /* 0x0000005150507221 */ /* 0x003fe20000000000 */
[----:B------:R-:W-:Y:S02]  /*40b0*/  UMOV UR31, UR6 ;  /* 0x00000006001f7c82 */ /* 0x000fe40008000000 */
[----:B------:R-:W-:Y:S01]  /*40c0*/  UIADD3 UR50, UPT, UPT, UR50, 0x7000, URZ ;  /* 0x0000700032327890 */ /* 0x000fe2000fffe0ff */
        /* <DEDUP_REMOVED lines=8> */
[----:B------:R-:W1:Y:S02]  /*4150*/  FENCE.VIEW.ASYNC.T ;  /* 0x00000000000073c6 */ /* 0x000e640000000200 */
[----:B-1----:R-:W-:Y:S06]  /*4160*/  BAR.SYNC.DEFER_BLOCKING 0x0 ;  /* 0x0000000000007b1d */ /* 0x002fec0000010000 */
[----:B------:R-:W1:Y:S01]  /*4170*/  LDTM.x32 R4, tmem[UR14] ;  /* 0x0000000e000479ee */ /* 0x000e6200082c0000 */
[----:B------:R-:W-:Y:S01]  /*4180*/  NOP ;  /* 0x0000000000007918 */ /* 0x000fe20000000000 */
[C---:B-1----:R-:W-:Y:S01]  /*4190*/  FMUL R4, R82.reuse, R4 ;  /* 0x0000000452047220 */ /* 0x042fe20000400000 */
        /* <DEDUP_REMOVED lines=31> */
[----:B------:R0:W-:Y:S01]  /*4390*/  STTM.x32 tmem[UR14], R4 ;  /* 0x00000004000079ed */ /* 0x0001e200082c000e */
[----:B------:R-:W1:Y:S02]  /*43a0*/  FENCE.VIEW.ASYNC.T ;  /* 0x00000000000073c6 */ /* 0x000e640000000200 */
[----:B-1----:R-:W-:Y:S06]  /*43b0*/  BAR.SYNC.DEFER_BLOCKING 0x0 ;  /* 0x0000000000007b1d */ /* 0x002fec0000010000 */
[----:B------:R1:W-:Y:S06]  /*43c0*/  MEMBAR.ALL.CTA ;  /* 0x0000000000007992 */ /* 0x0003ec0000008000 */
[----:B-1----:R-:W1:Y:S02]  /*43d0*/  FENCE.VIEW.ASYNC.S ;  /* 0x00000000000073c6 */ /* 0x002e640000000000 */
[----:B-1----:R-:W-:Y:S06]  /*43e0*/  BAR.SYNC.DEFER_BLOCKING 0x0 ;  /* 0x0000000000007b1d */ /* 0x002fec0000010000 */
[----:B------:R-:W-:Y:S05]  /*43f0*/  BRA.U UP3, `(.L_x_19) ;  /* 0x0000000103387547 */ /* 0x000fea000b800000 */
[----:B------:R-:W-:Y:S01]  /*4400*/  UIADD3 UR39, UPT, UPT, UR13, 0x68, URZ ;  /* 0x000000680d277890 */ /* 0x000fe2000fffe0ff */
[----:B------:R-:W-:Y:S01]  /*4410*/  UMOV UR34, UR4 ;  /* 0x0000000400227c82 */ /* 0x000fe20008000000 */
[----:B------:R-:W-:Y:S01]  /*4420*/  UMOV UR35, 0x80004020 ;  /* 0x8000402000237882 */ /* 0x000fe20000000000 */
[----:B------:R-:W-:Y:S01]  /*4430*/  UMOV UR36, 0x0 ;  /* 0x0000000000247882 */ /* 0x000fe20000000000 */
[----:B------:R-:W-:Y:S01]  /*4440*/  UMOV UR37, 0x8100490 ;  /* 0x0810049000257882 */ /* 0x000fe20000000000 */
[----:B------:R-:W-:Y:S01]  /*4450*/  UMOV UR8, UR50 ;  /* 0x0000003200087c82 */ /* 0x000fe20008000000 */
[----:B------:R-:W-:Y:S01]  /*4460*/  UMOV UR9, URZ ;  /* 0x000000ff00097c82 */ /* 0x000fe20008000000 */
[----:B------:R-:W-:Y:S01]  /*4470*/  UMOV UR52, 0x0 ;  /* 0x0000000000347882 */ /* 0x000fe20000000000 */
[----:B------:R-:W-:Y:S01]  /*4480*/  UMOV UR53, 0x8100490 ;  /* 0x0810049000357882 */ /* 0x000fe20000000000 */
[----:B------:R1:W-:Y:S01]  /*4490*/  UTCHMMA tmem[UR17], gdesc[UR34], tmem[UR13], tmem[UR36], idesc[UR37], UPT ;  /* 0x00ff2422110079ea */ /* 0x0003e2000b80000d */
[----:B------:R-:W-:Y:S01]  /*44a0*/  UMOV UR7, UR8 ;  /* 0x0000000800077c82 */ /* 0x000fe20008000000 */
[----:B------:R1:W-:Y:S01]  /*44b0*/  UTCHMMA tmem[UR39], gdesc[UR22], tmem[UR13], tmem[UR52], idesc[UR53], UPT ;  /* 0x00ff3416270079ea */ /* 0x0003e2000b80000d */
[----:B------:R1:W-:Y:S01]  /*44c0*/  UTCBAR [UR7], URZ ;  /* 0x000000ff070073e9 */ /* 0x0003e200080000ff */
[----:B------:R-:W-:-:S02]  /*44d0*/  NOP ;  /* 0x0000000000007918 */ /* 0x000fc40000000000 */
.L_x_19:
[----:B------:R-:W-:Y:S01]  /*44e0*/  UISETP.GE.U32.AND UP0, UPT, UR38, UR27, UPT ;  /* 0x0000001b2600728c */ /* 0x000fe2000bf06070 */
[----:B------:R-:W-:Y:S01]  /*44f0*/  FFMA R68, R79, R68, R80 ;  /* 0x000000444f447223 */ /* 0x000fe20000000050 */
[----:B------:R-:W-:Y:S01]  /*4500*/  UIADD3 UR29, UPT, UPT, UR29, 0x1, URZ ;  /* 0x000000011d1d7890 */ /* 0x000fe2000fffe0ff */
[----:B------:R-:W-:Y:S01]  /*4510*/  VIADD R69, R69, UR25 ;  /* 0x0000001945457c36 */ /* 0x000fe20008000000 */
[----:B------:R-:W-:Y:S01]  /*4520*/  UISETP.GE.U32.AND.EX UP0, UPT, UR10, URZ, UPT, UP0 ;  /* 0x000000ff0a00728c */ /* 0x000fe2000bf06100 */
[----:B0-----:R-:W-:Y:S01]  /*4530*/  IMAD.U32 R20, RZ, RZ, UR31 ;  /* 0x0000001fff147e24 */ /* 0x001fe2000f8e00ff */
[----:B------:R-:W-:Y:S01]  /*4540*/  UISETP.GT.AND UP4, UPT, UR29, 0x1, UPT ;  /* 0x000000011d00788c */ /* 0x000fe2000bf84270 */
[----:B------:R-:W-:Y:S01]  /*4550*/  IMAD.MOV.U32 R79, RZ, RZ, R78 ;  /* 0x000000ffff4f7224 */ /* 0x000fe200078e004e */
[----:B------:R-:W-:Y:S02]  /*4560*/  UIADD3 UR41, UPT, UPT, UR26, UR41, URZ ;  /* 0x000000291a297290 */ /* 0x000fe4000fffe0ff */
[----:B-1----:R-:W-:-:S02]  /*4570*/  USEL UR7, URZ, 0x1, !UP4 ;  /* 0x00000001ff077887 */ /* 0x002fc4000e000000 */
[----:B------:R-:W-:Y:S02]  /*4580*/  USEL UR29, UR29, URZ, !UP4 ;  /* 0x000000ff1d1d7287 */ /* 0x000fe4000e000000 */
[----:B------:R-:W-:-:S03]  /*4590*/  ULOP3.LUT UR6, UR6, UR7, URZ, 0x3c, !UPT ;  /* 0x0000000706067292 */ /* 0x000fc6000f8e3cff */
[----:B------:R-:W-:Y:S01]  /*45a0*/  UMOV UR7, UR38 ;  /* 0x0000002600077c82 */ /* 0x000fe20008000000 */
[----:B------:R-:W-:Y:S08]  /*45b0*/  BRA.U !UP0, `(.L_x_20) ;  /* 0xffffffe908687547 */ /* 0x000ff0000b83ffff */
[----:B------:R-:W-:Y:S01]  /*45c0*/  UISETP.GE.AND UP0, UPT, UR40, 0x1, UPT ;  /* 0x000000012800788c */ /* 0x000fe2000bf06270 */
[----:B------:R-:W-:-:S08]  /*45d0*/  IMAD.MOV.U32 R79, RZ, RZ, R78 ;  /* 0x000000ffff4f7224 */ /* 0x000fd000078e004e */
[----:B------:R-:W-:Y:S05]  /*45e0*/  BRA.U !UP0, `(.L_x_15) ;  /* 0x0000000108147547 */ /* 0x000fea000b800000 */
[----:B------:R-:W-:-:S06]  /*45f0*/  USHF.L.U32 UR4, UR31, 0x1f, URZ ;  /* 0x0000001f1f047899 */ /* 0x000fcc00080006ff */
[----:B------:R-:W-:-:S04]  /*4600*/  IMAD.U32 R4, RZ, RZ, UR4 ;  /* 0x00000004ff047e24 */ /* 0x000fc8000f8e00ff */
[----:B------:R-:W0:Y:S02]  /*4610*/  SYNCS.PHASECHK.TRANS64.TRYWAIT P0, [UR50], R4 ;  /* 0x00000004ff0075a7 */ /* 0x000e240008001132 */
[----:B0-----:R-:W-:Y:S05]  /*4620*/  @!P0 BRA `(.L_x_21) ;  /* 0x00000018002c8947 */ /* 0x001fea0003800000 */
.L_x_27:
[----:B------:R-:W-:-:S07]  /*4630*/  MOV R79, R78 ;  /* 0x0000004e004f7202 */ /* 0x000fce0000000f00 */
.L_x_15:
[----:B------:R-:W-:Y:S01]  /*4640*/  BAR.SYNC.DEFER_BLOCKING 0x0 ;  /* 0x0000000000007b1d */ /* 0x000fe20000010000 */
[----:B------:R-:W-:Y:S01]  /*4650*/  FSETP.GEU.AND P1, PT, R68, 1.175494350822287508e-38, PT ;  /* 0x008000004400780b */ /* 0x000fe20003f2e000 */
[----:B-1----:R-:W-:-:S03]  /*4660*/  IMAD.MOV.U32 R6, RZ, RZ, 0x3dc6b27f ;  /* 0x3dc6b27fff067424 */ /* 0x002fc600078e00ff */
[----:B------:R-:W-:Y:S01]  /*4670*/  FSEL R41, RZ, -23, P1 ;  /* 0xc1b80000ff297808 */ /* 0x000fe20000800000 */
[----:B------:R-:W0:Y:S02]  /*4680*/  LDCU.64 UR4, c[0x0][0x3e0] ;  /* 0x00007c00ff0477ac */ /* 0x000e240008000a00 */
[----:B------:R-:W1:Y:S01]  /*4690*/  LDC.64 R46, c[0x0][0x398] ;  /* 0x0000e600ff2e7b82 */ /* 0x000e620000000a00 */
[----:B------:R-:W2:Y:S07]  /*46a0*/  @!P6 SYNCS.CCTL.IV [UR12+0x7000] ;  /* 0x00700000ff00e9b1 */ /* 0x000eae000800000c */
[----:B--2---:R-:W-:Y:S01]  /*46b0*/  BAR.SYNC.DEFER_BLOCKING 0x0 ;  /* 0x0000000000007b1d */ /* 0x004fe20000010000 */
[----:B0-----:R-:W-:-:S04]  /*46c0*/  UIMAD UR4, UR11, UR4, URZ ;  /* 0x000000040b0472a4 */ /* 0x001fc8000f8e02ff */
[----:B------:R-:W-:Y:S01]  /*46d0*/  USHF.L.U32 UR6, UR4, 0x1, URZ ;  /* 0x0000000104067899 */ /* 0x000fe200080006ff */
[----:B------:R-:W0:Y:S02]  /*46e0*/  @!P6 SYNCS.CCTL.IV [UR12+0x7008] ;  /* 0x00700800ff00e9b1 */ /* 0x000e24000800000c */
[----:B0-----:R0:W-:Y:S01]  /*46f0*/  STSM.16.M88 [R39], R68 ;  /* 0x0000004427007844 */ /* 0x0011e20000000000 */
[----:B------:R-:W-:Y:S01]  /*4700*/  BAR.SYNC.DEFER_BLOCKING 0x0 ;  /* 0x0000000000007b1d */ /* 0x000fe20000010000 */
[----:B0-----:R-:W-:-:S04]  /*4710*/  @!P1 FMUL R68, R68, 8388608 ;  /* 0x4b00000044449820 */ /* 0x001fc80000400000 */
[C---:B------:R-:W-:Y:S01]  /*4720*/  VIADD R4, R68.reuse, 0xc0cafb0d ;  /* 0xc0cafb0d44047836 */ /* 0x040fe20000000000 */
[C---:B------:R-:W-:Y:S02]  /*4730*/  ISETP.GE.U32.AND P1, PT, R68.reuse, 0x7f800000, PT ;  /* 0x7f8000004400780c */ /* 0x040fe40003f26070 */
[----:B------:R-:W-:Y:S02]  /*4740*/  FSETP.NEU.AND P2, PT, R68, RZ, PT ;  /* 0x000000ff4400720b */ /* 0x000fe40003f4d000 */
[----:B------:R-:W-:-:S05]  /*4750*/  LOP3.LUT R42, R4, 0xff800000, RZ, 0xc0, !PT ;  /* 0xff800000042a7812 */ /* 0x000fca00078ec0ff */
[----:B------:R-:W-:Y:S01]  /*4760*/  IMAD.IADD R4, R68, 0x1, -R42 ;  /* 0x0000000144047824 */ /* 0x000fe200078e0a2a */
[----:B------:R-:W-:Y:S01]  /*4770*/  I2FP.F32.S32 R42, R42 ;  /* 0x0000002a002a7245 */ /* 0x000fe20000201400 */
[----:B------:R-:W0:Y:S02]  /*4780*/  LDSM.16.M88 R40, [R38+UR12] ;  /* 0x0000000c2628783b */ /* 0x000e240008000000 */
[----:B------:R-:W-:Y:S02]  /*4790*/  FADD R43, R4, -1 ;  /* 0xbf800000042b7421 */ /* 0x000fe40000000000 */
[----:B------:R-:W-:Y:S01]  /*47a0*/  FFMA.FTZ R41, R42, 1.1920928955078125e-07, R41 ;  /* 0x340000002a297823 */ /* 0x000fe20000010029 */
[----:B------:R-:W-:Y:S01]  /*47b0*/  LEA R42, R37, UR12, 0x5 ;  /* 0x0000000c252a7c11 */ /* 0x000fe2000f8e28ff */
[----:B------:R-:W-:-:S04]  /*47c0*/  FFMA.FTZ R4, R43, R6, -0.16845393180847167969 ;  /* 0xbe2c7f302b047423 */ /* 0x000fc80000010006 */
[----:B------:R-:W-:-:S04]  /*47d0*/  FFMA.FTZ R4, R43, R4, 0.1716887056827545166 ;  /* 0x3e2fcf2a2b047423 */ /* 0x000fc80000010004 */
[----:B------:R-:W-:-:S04]  /*47e0*/  FFMA.FTZ R4, R43, R4, -0.17900948226451873779 ;  /* 0xbe374e432b047423 */ /* 0x000fc80000010004 */
[----:B------:R-:W-:-:S04]  /*47f0*/  FFMA.FTZ R4, R43, R4, 0.20512372255325317383 ;  /* 0x3e520bf42b047423 */ /* 0x000fc80000010004 */
[----:B------:R-:W-:-:S04]  /*4800*/  FFMA.FTZ R4, R43, R4, -0.24046532809734344482 ;  /* 0xbe763c8b2b047423 */ /* 0x000fc80000010004 */
[C---:B------:R-:W-:Y:S02]  /*4810*/  FFMA.FTZ R44, R43.reuse, R4, 0.28857114911079406738 ;  /* 0x3e93bf992b2c7423 */ /* 0x040fe40000010004 */
[----:B------:R-:W2:Y:S01]  /*4820*/  LDTM.x32 R4, tmem[UR14] ;  /* 0x0000000e000479ee */ /* 0x000ea200082c0000 */
[----:B------:R-:W-:Y:S01]  /*4830*/  NOP ;  /* 0x0000000000007918 */ /* 0x000fe20000000000 */
[----:B------:R-:W-:-:S04]  /*4840*/  FFMA.FTZ R44, R43, R44, -0.36067417263984680176 ;  /* 0xbeb8aa492b2c7423 */ /* 0x000fc8000001002c */
[----:B------:R-:W-:-:S04]  /*4850*/  FFMA.FTZ R44, R43, R44, 0.48089820146560668945 ;  /* 0x3ef6384a2b2c7423 */ /* 0x000fc8000001002c */
[C---:B------:R-:W-:Y:S01]  /*4860*/  FFMA.FTZ R44, R43.reuse, R44, -0.72134751081466674805 ;  /* 0xbf38aa3b2b2c7423 */ /* 0x040fe2000001002c */
[----:B--2---:R-:W-:Y:S01]  /*4870*/  BAR.SYNC.DEFER_BLOCKING 0x0 ;  /* 0x0000000000007b1d */ /* 0x004fe20000010000 */
[C---:B0-----:R-:W-:Y:S02]  /*4880*/  FSETP.GT.AND P0, PT, |R40|.reuse, 8.50705917302346158658e+37, PT ;  /* 0x7e8000002800780b */ /* 0x041fe40003f04200 */
[----:B------:R-:W-:Y:S01]  /*4890*/  FMUL R44, R43, R44 ;  /* 0x0000002c2b2c7220 */ /* 0x000fe20000400000 */
[----:B------:R-:W-:-:S03]  /*48a0*/  FSETP.GEU.AND P3, PT, |R40|, 1.175494350822287508e-38, PT ;  /* 0x008000002800780b */ /* 0x000fc60003f6e200 */
[----:B------:R-:W-:-:S04]  /*48b0*/  FMUL R44, R43, R44 ;  /* 0x0000002c2b2c7220 */ /* 0x000fc80000400000 */
[----:B------:R-:W-:Y:S01]  /*48c0*/  FFMA.FTZ R44, R43, 1.4426950216293334961, R44 ;  /* 0x3fb8aa3b2b2c7823 */ /* 0x000fe2000001002c */
[----:B------:R-:W-:Y:S02]  /*48d0*/  LOP3.LUT R43, R2, 0x7f, RZ, 0xc0, !PT ;  /* 0x0000007f022b7812 */ /* 0x000fe400078ec0ff */
[----:B------:R-:W-:Y:S01]  /*48e0*/  @P0 FMUL R40, R40, 0.25 ;  /* 0x3e80000028280820 */ /* 0x000fe20000400000 */
[----:B------:R-:W-:Y:S01]  /*48f0*/  @P0 FMUL R5, R5, 0.25 ;  /* 0x3e80000005050820 */ /* 0x000fe20000400000 */
[----:B------:R-:W-:Y:S01]  /*4900*/  @P0 FMUL R6, R6, 0.25 ;  /* 0x3e80000006060820 */ /* 0x000fe20000400000 */
[----:B------:R-:W-:Y:S01]  /*4910*/  @P0 FMUL R7, R7, 0.25 ;  /* 0x3e80000007070820 */ /* 0x000fe20000400000 */
[----:B------:R-:W-:Y:S01]  /*4920*/  @!P3 FMUL R40, R40, 16777216 ;  /* 0x4b8000002828b820 */ /* 0x000fe20000400000 */
[----:B------:R-:W-:Y:S01]  /*4930*/  @P0 FMUL R8, R8, 0.25 ;  /* 0x3e80000008080820 */ /* 0x000fe20000400000 */
[----:B------:R-:W-:Y:S01]  /*4940*/  @P0 FMUL R10, R10, 0.25 ;  /* 0x3e8000000a0a0820 */ /* 0x000fe20000400000 */
[----:B------:R-:W-:Y:S01]  /*4950*/  @!P3 FMUL R5, R5, 16777216 ;  /* 0x4b8000000505b820 */ /* 0x000fe20000400000 */
[----:B------:R-:W-:Y:S01]  /*4960*/  @!P3 FMUL R6, R6, 16777216 ;  /* 0x4b8000000606b820 */ /* 0x000fe20000400000 */
[----:B------:R-:W-:Y:S01]  /*4970*/  @!P3 FMUL R7, R7, 16777216 ;  /* 0x4b8000000707b820 */ /* 0x000fe20000400000 */
[----:B------:R-:W0:Y:S01]  /*4980*/  MUFU.RCP R40, R40 ;  /* 0x0000002800287308 */ /* 0x000e220000001000 */
[----:B------:R-:W-:Y:S01]  /*4990*/  @!P3 FMUL R8, R8, 16777216 ;  /* 0x4b8000000808b820 */ /* 0x000fe20000400000 */
[----:B------:R-:W-:Y:S01]  /*49a0*/  @!P3 FMUL R10, R10, 16777216 ;  /* 0x4b8000000a0ab820 */ /* 0x000fe20000400000 */
[----:B------:R-:W-:Y:S01]  /*49b0*/  @P0 FMUL R9, R9, 0.25 ;  /* 0x3e80000009090820 */ /* 0x000fe20000400000 */
        /* <DEDUP_REMOVED lines=10> */
[----:B------:R-:W-:Y:S01]  /*4a60*/  @!P3 FMUL R9, R9, 16777216 ;  /* 0x4b8000000909b820 */ /* 0x000fe20000400000 */
[----:B------:R-:W-:Y:S01]  /*4a70*/  @!P3 FMUL R11, R11, 16777216 ;  /* 0x4b8000000b0bb820 */ /* 0x000fe20000400000 */
[----:B------:R-:W-:Y:S01]  /*4a80*/  @!P3 FMUL R12, R12, 16777216 ;  /* 0x4b8000000c0cb820 */ /* 0x000fe20000400000 */
[C---:B0-----:R-:W-:Y:S01]  /*4a90*/  FMUL R5, R40.reuse, R5 ;  /* 0x0000000528057220 */ /* 0x041fe20000400000 */
[C---:B------:R-:W-:Y:S01]  /*4aa0*/  FMUL R37, R40.reuse, R6 ;  /* 0x0000000628257220 */ /* 0x040fe20000400000 */
[C---:B------:R-:W-:Y:S01]  /*4ab0*/  FMUL R2, R40.reuse, R7 ;  /* 0x0000000728027220 */ /* 0x040fe20000400000 */
[C---:B------:R-:W-:Y:S01]  /*4ac0*/  FMUL R6, R40.reuse, R8 ;  /* 0x0000000828067220 */ /* 0x040fe20000400000 */
[----:B------:R-:W-:Y:S01]  /*4ad0*/  FMUL R7, R40, R10 ;  /* 0x0000000a28077220 */ /* 0x000fe20000400000 */
[----:B------:R-:W-:Y:S01]  /*4ae0*/  @!P3 FMUL R13, R13, 16777216 ;  /* 0x4b8000000d0db820 */ /* 0x000fe20000400000 */
[----:B------:R-:W-:Y:S01]  /*4af0*/  @!P3 FMUL R14, R14, 16777216 ;  /* 0x4b8000000e0eb820 */ /* 0x000fe20000400000 */
[----:B------:R-:W-:Y:S01]  /*4b00*/  @!P3 FMUL R4, R4, 16777216 ;  /* 0x4b8000000404b820 */ /* 0x000fe20000400000 */
[----:B------:R-:W-:Y:S01]  /*4b10*/  F2FP.BF16.F32.PACK_AB R8, R2, R5 ;  /* 0x000000050208723e */ /* 0x000fe200000010ff */
[----:B------:R-:W-:Y:S01]  /*4b20*/  @!P3 FMUL R15, R15, 16777216 ;  /* 0x4b8000000f0fb820 */ /* 0x000fe20000400000 */
[----:B------:R-:W-:Y:S01]  /*4b30*/  @!P3 FMUL R16, R16, 16777216 ;  /* 0x4b8000001010b820 */ /* 0x000fe20000400000 */
[----:B------:R-:W-:Y:S01]  /*4b40*/  @!P3 FMUL R17, R17, 16777216 ;  /* 0x4b8000001111b820 */ /* 0x000fe20000400000 */
[----:B------:R-:W-:Y:S01]  /*4b50*/  @!P3 FMUL R18, R18, 16777216 ;  /* 0x4b8000001212b820 */ /* 0x000fe20000400000 */
[----:B------:R-:W-:Y:S01]  /*4b60*/  @!P3 FMUL R19, R19, 16777216 ;  /* 0x4b8000001313b820 */ /* 0x000fe20000400000 */
[----:B------:R-:W-:Y:S01]  /*4b70*/  F2FP.BF16.F32.PACK_AB R5, R7, R6 ;  /* 0x000000060705723e */ /* 0x000fe200000010ff */
[C---:B------:R-:W-:Y:S01]  /*4b80*/  FMUL R9, R40.reuse, R9 ;  /* 0x0000000928097220 */ /* 0x040fe20000400000 */
[C---:B------:R-:W-:Y:S01]  /*4b90*/  FMUL R6, R40.reuse, R11 ;  /* 0x0000000b28067220 */ /* 0x040fe20000400000 */
[C---:B------:R-:W-:Y:S01]  /*4ba0*/  FMUL R12, R40.reuse, R12 ;  /* 0x0000000c280c7220 */ /* 0x040fe20000400000 */
[C---:B------:R-:W-:Y:S01]  /*4bb0*/  FMUL R10, R40.reuse, R13 ;  /* 0x0000000d280a7220 */ /* 0x040fe20000400000 */
[C---:B------:R-:W-:Y:S01]  /*4bc0*/  FMUL R7, R40.reuse, R14 ;  /* 0x0000000e28077220 */ /* 0x040fe20000400000 */
[C---:B------:R-:W-:Y:S01]  /*4bd0*/  FMUL R4, R40.reuse, R4 ;  /* 0x0000000428047220 */ /* 0x040fe20000400000 */
[----:B------:R-:W0:Y:S01]  /*4be0*/  LDC R2, c[0x0][0x3e8] ;  /* 0x0000fa00ff027b82 */ /* 0x000e220000000800 */
[C---:B------:R-:W-:Y:S01]  /*4bf0*/  FMUL R15, R40.reuse, R15 ;  /* 0x0000000f280f7220 */ /* 0x040fe20000400000 */
[C---:B------:R-:W-:Y:S01]  /*4c00*/  FMUL R16, R40.reuse, R16 ;  /* 0x0000001028107220 */ /* 0x040fe20000400000 */
[C---:B------:R-:W-:Y:S01]  /*4c10*/  FMUL R11, R40.reuse, R17 ;  /* 0x00000011280b7220 */ /* 0x040fe20000400000 */
[C---:B------:R-:W-:Y:S01]  /*4c20*/  FMUL R13, R40.reuse, R18 ;  /* 0x00000012280d7220 */ /* 0x040fe20000400000 */
[----:B------:R-:W-:Y:S01]  /*4c30*/  FMUL R14, R40, R19 ;  /* 0x00000013280e7220 */ /* 0x000fe20000400000 */
[----:B------:R-:W-:Y:S01]  /*4c40*/  F2FP.BF16.F32.PACK_AB R9, R6, R9 ;  /* 0x000000090609723e */ /* 0x000fe200000010ff */
[----:B------:R-:W-:Y:S01]  /*4c50*/  IMAD R43, R43, 0x10, R42 ;  /* 0x000000102b2b7824 */ /* 0x000fe200078e022a */
[----:B------:R-:W-:Y:S01]  /*4c60*/  F2FP.BF16.F32.PACK_AB R6, R7, R12 ;  /* 0x0000000c0706723e */ /* 0x000fe200000010ff */
[----:B------:R-:W-:Y:S01]  /*4c70*/  FADD R41, R41, R44 ;  /* 0x0000002c29297221 */ /* 0x000fe20000000000 */
[----:B------:R-:W-:Y:S01]  /*4c80*/  F2FP.BF16.F32.PACK_AB R4, R37, R4 ;  /* 0x000000042504723e */ /* 0x000fe200000010ff */
[----:B------:R-:W-:Y:S01]  /*4c90*/  @P0 FMUL R21, R21, 0.25 ;  /* 0x3e80000015150820 */ /* 0x000fe20000400000 */
[----:B------:R-:W-:Y:S01]  /*4ca0*/  F2FP.BF16.F32.PACK_AB R10, R15, R10 ;  /* 0x0000000a0f0a723e */ /* 0x000fe200000010ff */
[----:B------:R-:W-:Y:S01]  /*4cb0*/  @P0 FMUL R23, R23, 0.25 ;  /* 0x3e80000017170820 */ /* 0x000fe20000400000 */
[----:B------:R-:W-:Y:S01]  /*4cc0*/  F2FP.BF16.F32.PACK_AB R7, R13, R16 ;  /* 0x000000100d07723e */ /* 0x000fe200000010ff */
[----:B------:R-:W-:Y:S01]  /*4cd0*/  @P1 IMAD.MOV.U32 R13, RZ, RZ, 0x7f800000 ;  /* 0x7f800000ff0d1424 */ /* 0x000fe200078e00ff */
[----:B------:R-:W-:Y:S01]  /*4ce0*/  F2FP.BF16.F32.PACK_AB R11, R14, R11 ;  /* 0x0000000b0e0b723e */ /* 0x000fe200000010ff */
[----:B------:R-:W-:Y:S01]  /*4cf0*/  @P0 FMUL R20, R20, 0.25 ;  /* 0x3e80000014140820 */ /* 0x000fe20000400000 */
[----:B------:R-:W-:Y:S01]  /*4d00*/  @P0 FMUL R22, R22, 0.25 ;  /* 0x3e80000016160820 */ /* 0x000fe20000400000 */
[----:B------:R2:W-:Y:S01]  /*4d10*/  STS.128 [R43], R4 ;  /* 0x000000042b007388 */ /* 0x0005e20000000c00 */
[----:B------:R-:W-:Y:S01]  /*4d20*/  @P1 FFMA.FTZ R41, R68, R13, +INF ;  /* 0x7f80000044291423 */ /* 0x000fe2000001000d */
[----:B------:R-:W-:-:S02]  /*4d30*/  IMAD R13, R36, UR5, RZ ;  /* 0x00000005240d7c24 */ /* 0x000fc4000f8e02ff */
[----:B------:R-:W-:Y:S01]  /*4d40*/  @P0 FMUL R24, R24, 0.25 ;  /* 0x3e80000018180820 */ /* 0x000fe20000400000 */
[----:B------:R-:W-:Y:S01]  /*4d50*/  STS.128 [R43+0x800], R8 ;  /* 0x000800082b007388 */ /* 0x000fe20000000c00 */
[----:B------:R-:W-:Y:S01]  /*4d60*/  @P0 FMUL R26, R26, 0.25 ;  /* 0x3e8000001a1a0820 */ /* 0x000fe20000400000 */
[----:B0-----:R-:W-:Y:S02]  /*4d70*/  IMAD R18, R3, R2, RZ ;  /* 0x0000000203127224 */ /* 0x001fe400078e02ff */
[----:B------:R-:W-:Y:S01]  /*4d80*/  @!P3 FMUL R21, R21, 16777216 ;  /* 0x4b8000001515b820 */ /* 0x000fe20000400000 */
[----:B------:R-:W-:Y:S01]  /*4d90*/  @!P3 FMUL R23, R23, 16777216 ;  /* 0x4b8000001717b820 */ /* 0x000fe20000400000 */
[----:B------:R-:W-:Y:S02]  /*4da0*/  IMAD.SHL.U32 R3, R13, 0x2, RZ ;  /* 0x000000020d037824 */ /* 0x000fe400078e00ff */
[----:B------:R-:W-:Y:S01]  /*4db0*/  @!P3 FMUL R20, R20, 16777216 ;  /* 0x4b8000001414b820 */ /* 0x000fe20000400000 */
[----:B------:R-:W-:Y:S01]  /*4dc0*/  @!P3 FMUL R22, R22, 16777216 ;  /* 0x4b8000001616b820 */ /* 0x000fe20000400000 */
[----:B------:R-:W-:Y:S01]  /*4dd0*/  @!P3 FMUL R24, R24, 16777216 ;  /* 0x4b8000001818b820 */ /* 0x000fe20000400000 */
[----:B------:R-:W-:Y:S01]  /*4de0*/  @!P3 FMUL R26, R26, 16777216 ;  /* 0x4b8000001a1ab820 */ /* 0x000fe20000400000 */
[----:B------:R-:W-:Y:S01]  /*4df0*/  UIMAD.WIDE UR4, UR4, 0x2, URZ ;  /* 0x00000002040478a5 */ /* 0x000fe2000f8e02ff */
[C---:B------:R-:W-:Y:S01]  /*4e00*/  FMUL R21, R40.reuse, R21 ;  /* 0x0000001528157220 */ /* 0x040fe20000400000 */
[----:B--2---:R-:W-:Y:S01]  /*4e10*/  FMUL R6, R40, R23 ;  /* 0x0000001728067220 */ /* 0x004fe20000400000 */
        /* <DEDUP_REMOVED lines=10> */
[C---:B------:R-:W-:Y:S01]  /*4ec0*/  FMUL R20, R40.reuse, R20 ;  /* 0x0000001428147220 */ /* 0x040fe20000400000 */
[C---:B------:R-:W-:Y:S01]  /*4ed0*/  FMUL R5, R40.reuse, R22 ;  /* 0x0000001628057220 */ /* 0x040fe20000400000 */
[C---:B------:R-:W-:Y:S01]  /*4ee0*/  FMUL R7, R40.reuse, R24 ;  /* 0x0000001828077220 */ /* 0x040fe20000400000 */
[----:B------:R-:W-:Y:S01]  /*4ef0*/  FMUL R26, R40, R26 ;  /* 0x0000001a281a7220 */ /* 0x000fe20000400000 */
[----:B------:R-:W-:Y:S01]  /*4f00*/  IMAD.HI R4, R13, 0x2, RZ ;  /* 0x000000020d047827 */ /* 0x000fe200078e02ff */
[----:B------:R-:W-:Y:S01]  /*4f10*/  LEA R12, R0, UR12, 0x4 ;  /* 0x0000000c000c7c11 */ /* 0x000fe2000f8e20ff */
[----:B------:R-:W-:Y:S01]  /*4f20*/  BAR.SYNC.DEFER_BLOCKING 0x0 ;  /* 0x0000000000007b1d */ /* 0x000fe20000010000 */
[----:B-1----:R-:W-:Y:S01]  /*4f30*/  IADD3 R3, P0, P1, R3, UR6, R46 ;  /* 0x0000000603037c10 */ /* 0x002fe2000f91e02e */
[----:B------:R-:W-:Y:S01]  /*4f40*/  @!P3 FMUL R30, R30, 16777216 ;  /* 0x4b8000001e1eb820 */ /* 0x000fe20000400000 */
[----:B------:R-:W-:Y:S01]  /*4f50*/  F2FP.BF16.F32.PACK_AB R24, R6, R21 ;  /* 0x000000150618723e */ /* 0x000fe200000010ff */
[----:B------:R-:W-:Y:S01]  /*4f60*/  @!P3 FMUL R27, R27, 16777216 ;  /* 0x4b8000001b1bb820 */ /* 0x000fe20000400000 */
[----:B------:R-:W-:Y:S01]  /*4f70*/  IADD3.X R13, PT, PT, R4, UR5, R47, P0, P1 ;  /* 0x00000005040d7c10 */ /* 0x000fe200087e242f */
[----:B------:R-:W-:Y:S01]  /*4f80*/  @!P3 FMUL R28, R28, 16777216 ;  /* 0x4b8000001c1cb820 */ /* 0x000fe20000400000 */
[----:B------:R-:W-:Y:S01]  /*4f90*/  F2FP.BF16.F32.PACK_AB R20, R5, R20 ;  /* 0x000000140514723e */ /* 0x000fe200000010ff */
[----:B------:R-:W-:Y:S01]  /*4fa0*/  FMUL R15, R40, R30 ;  /* 0x0000001e280f7220 */ /* 0x000fe20000400000 */
[----:B------:R-:W-:Y:S01]  /*4fb0*/  F2FP.BF16.F32.PACK_AB R21, R26, R7 ;  /* 0x000000071a15723e */ /* 0x000fe200000010ff */
[----:B------:R-:W-:Y:S01]  /*4fc0*/  @!P3 FMUL R25, R25, 16777216 ;  /* 0x4b8000001919b820 */ /* 0x000fe20000400000 */
[----:B------:R-:W-:Y:S01]  /*4fd0*/  @!P3 FMUL R29, R29, 16777216 ;  /* 0x4b8000001d1db820 */ /* 0x000fe20000400000 */
[----:B------:R-:W-:Y:S01]  /*4fe0*/  @!P3 FMUL R31, R31, 16777216 ;  /* 0x4b8000001f1fb820 */ /* 0x000fe20000400000 */
[----:B------:R-:W-:Y:S01]  /*4ff0*/  @!P3 FMUL R32, R32, 16777216 ;  /* 0x4b8000002020b820 */ /* 0x000fe20000400000 */
[----:B------:R-:W-:Y:S01]  /*5000*/  @!P3 FMUL R33, R33, 16777216 ;  /* 0x4b8000002121b820 */ /* 0x000fe20000400000 */
[----:B------:R-:W-:Y:S01]  /*5010*/  @!P3 FMUL R34, R34, 16777216 ;  /* 0x4b8000002222b820 */ /* 0x000fe20000400000 */
[----:B------:R-:W-:Y:S01]  /*5020*/  @!P3 FMUL R35, R35, 16777216 ;  /* 0x4b8000002323b820 */ /* 0x000fe20000400000 */
[----:B------:R-:W-:Y:S01]  /*5030*/  LEA R30, R2, R18, 0x1 ;  /* 0x00000012021e7211 */ /* 0x000fe200078e08ff */
[C---:B------:R-:W-:Y:S01]  /*5040*/  FMUL R14, R40.reuse, R27 ;  /* 0x0000001b280e7220 */ /* 0x040fe20000400000 */
[C---:B------:R-:W-:Y:S01]  /*5050*/  FMUL R22, R40.reuse, R28 ;  /* 0x0000001c28167220 */ /* 0x040fe20000400000 */
[C---:B------:R-:W-:Y:S01]  /*5060*/  FMUL R25, R40.reuse, R25 ;  /* 0x0000001928197220 */ /* 0x040fe20000400000 */
[C---:B------:R-:W-:Y:S01]  /*5070*/  FMUL R29, R40.reuse, R29 ;  /* 0x0000001d281d7220 */ /* 0x040fe20000400000 */
[C---:B------:R-:W-:Y:S01]  /*5080*/  FMUL R28, R40.reuse, R31 ;  /* 0x0000001f281c7220 */ /* 0x040fe20000400000 */
[C---:B------:R-:W-:Y:S01]  /*5090*/  FMUL R23, R40.reuse, R32 ;  /* 0x0000002028177220 */ /* 0x040fe20000400000 */
[----:B------:R-:W0:Y:S01]  /*50a0*/  LDS.128 R8, [R12] ;  /* 0x000000000c087984 */ /* 0x000e220000000c00 */
[C---:B------:R-:W-:Y:S01]  /*50b0*/  FMUL R27, R40.reuse, R33 ;  /* 0x00000021281b7220 */ /* 0x040fe20000400000 */
[C---:B------:R-:W-:Y:S01]  /*50c0*/  FMUL R42, R40.reuse, R34 ;  /* 0x00000022282a7220 */ /* 0x040fe20000400000 */
[----:B------:R-:W-:Y:S01]  /*50d0*/  FMUL R44, R40, R35 ;  /* 0x00000023282c7220 */ /* 0x000fe20000400000 */
[----:B------:R-:W-:Y:S01]  /*50e0*/  LDS.128 R4, [R12+0x1000] ;  /* 0x001000000c047984 */ /* 0x000fe20000000c00 */
[----:B------:R-:W-:Y:S01]  /*50f0*/  IMAD R32, R2, 0x2, R30 ;  /* 0x0000000202207824 */ /* 0x000fe200078e021e */
[----:B------:R-:W-:Y:S01]  /*5100*/  F2FP.BF16.F32.PACK_AB R25, R14, R25 ;  /* 0x000000190e19723e */ /* 0x000fe200000010ff */
[----:B------:R-:W1:Y:S01]  /*5110*/  LDCU UR4, c[0x0][0x3ec] ;  /* 0x00007d80ff0477ac */ /* 0x000e620008000800 */
[----:B------:R-:W-:Y:S01]  /*5120*/  F2FP.BF16.F32.PACK_AB R22, R15, R22 ;  /* 0x000000160f16723e */ /* 0x000fe200000010ff */
[----:B------:R-:W-:Y:S01]  /*5130*/  IMAD R34, R2, 0x2, R32 ;  /* 0x0000000202227824 */ /* 0x000fe200078e0220 */
[----:B------:R-:W-:-:S02]  /*5140*/  F2FP.BF16.F32.PACK_AB R26, R28, R29 ;  /* 0x0000001d1c1a723e */ /* 0x000fc400000010ff */
[----:B------:R-:W-:Y:S01]  /*5150*/  F2FP.BF16.F32.PACK_AB R23, R42, R23 ;  /* 0x000000172a17723e */ /* 0x000fe200000010ff */
[----:B------:R-:W-:Y:S01]  /*5160*/  BAR.SYNC.DEFER_BLOCKING 0x0 ;  /* 0x0000000000007b1d */ /* 0x000fe20000010000 */
[----:B------:R-:W-:Y:S01]  /*5170*/  F2FP.BF16.F32.PACK_AB R27, R44, R27 ;  /* 0x0000001b2c1b723e */ /* 0x000fe200000010ff */
[----:B------:R-:W-:Y:S01]  /*5180*/  IMAD R40, R2, 0x2, R34 ;  /* 0x0000000202287824 */ /* 0x000fe200078e0222 */
[-C--:B------:R-:W-:Y:S02]  /*5190*/  LEA R14, P0, R18, R3.reuse, 0x1 ;  /* 0x00000003120e7211 */ /* 0x080fe400078008ff */
[----:B------:R-:W-:Y:S01]  /*51a0*/  LEA R28, P1, R32, R3, 0x1 ;  /* 0x00000003201c7211 */ /* 0x000fe200078208ff */
[----:B------:R-:W-:Y:S01]  /*51b0*/  IMAD R42, R2, 0x2, R40 ;  /* 0x00000002022a7824 */ /* 0x000fe200078e0228 */
[----:B------:R-:W-:Y:S02]  /*51c0*/  LEA.HI.X.SX32 R15, R18, R13, 0x1, P0 ;  /* 0x0000000d120f7211 */ /* 0x000fe400000f0eff */
[----:B------:R-:W-:Y:S01]  /*51d0*/  LEA R18, P0, R30, R3, 0x1 ;  /* 0x000000031e127211 */ /* 0x000fe200078008ff */
[----:B------:R-:W-:Y:S01]  /*51e0*/  IMAD R44, R2, 0x2, R42 ;  /* 0x00000002022c7824 */ /* 0x000fe200078e022a */
[-C--:B------:R-:W-:Y:S01]  /*51f0*/  LEA.HI.X.SX32 R29, R32, R13.reuse, 0x1, P1 ;  /* 0x0000000d201d7211 */ /* 0x080fe200008f0eff */
[----:B-1----:R-:W-:Y:S01]  /*5200*/  UIMAD UR4, UR11, UR4, URZ ;  /* 0x000000040b0472a4 */ /* 0x002fe2000f8e02ff */
[----:B------:R-:W-:-:S02]  /*5210*/  LEA.HI.X.SX32 R19, R30, R13, 0x1, P0 ;  /* 0x0000000d1e137211 */ /* 0x000fc400000f0eff */
[C---:B------:R-:W-:Y:S01]  /*5220*/  LEA R46, R2.reuse, R44, 0x1 ;  /* 0x0000002c022e7211 */ /* 0x040fe200078e08ff */
[----:B------:R-:W-:Y:S01]  /*5230*/  USHF.L.U32 UR6, UR4, 0x2, URZ ;  /* 0x0000000204067899 */ /* 0x000fe200080006ff */
[----:B------:R-:W-:Y:S01]  /*5240*/  FSEL R16, R41, -INF , P2 ;  /* 0xff80000029107808 */ /* 0x000fe20001000000 */
[----:B------:R-:W-:Y:S02]  /*5250*/  UIMAD.WIDE UR4, UR4, 0x4, URZ ;  /* 0x00000004040478a5 */ /* 0x000fe4000f8e02ff */
[----:B------:R-:W-:Y:S02]  /*5260*/  IMAD R48, R2, 0x2, R46 ;  /* 0x0000000202307824 */ /* 0x000fe400078e022e */
[----:B------:R-:W-:Y:S01]  /*5270*/  FFMA R16, R16, 0.69314718246459960938, R79 ;  /* 0x3f31721810107823 */ /* 0x000fe2000000004f */
[----:B------:R1:W-:Y:S01]  /*5280*/  STS.128 [R43], R20 ;  /* 0x000000142b007388 */ /* 0x0003e20000000c00 */
[----:B0-----:R-:W-:-:S03]  /*5290*/  PRMT R17, R9, 0x7632, R17 ;  /* 0x0000763209117816 */ /* 0x001fc60000000011 */
[----:B------:R0:W-:Y:S01]  /*52a0*/  STS.128 [R43+0x800], R24 ;  /* 0x000800182b007388 */ /* 0x0001e20000000c00 */
[----:B------:R-:W-:Y:S01]  /*52b0*/  BAR.SYNC.DEFER_BLOCKING 0x0 ;  /* 0x0000000000007b1d */ /* 0x000fe20000010000 */
[----:B-1----:R-:W-:Y:S01]  /*52c0*/  LEA R20, P0, R34, R3, 0x1 ;  /* 0x0000000322147211 */ /* 0x002fe200078008ff */
[----:B0-----:R-:W-:-:S03]  /*52d0*/  IMAD R24, R2, 0x2, R48 ;  /* 0x0000000202187824 */ /* 0x001fc600078e0230 */
[----:B------:R-:W-:Y:S01]  /*52e0*/  LEA.HI.X.SX32 R21, R34, R13, 0x1, P0 ;  /* 0x0000000d22157211 */ /* 0x000fe200000f0eff */
[----:B------:R-:W-:-:S04]  /*52f0*/  IMAD R32, R2, 0x2, R24 ;  /* 0x0000000202207824 */ /* 0x000fc800078e0218 */
[----:B------:R-:W-:Y:S01]  /*5300*/  IMAD R34, R2, 0x2, R32 ;  /* 0x0000000202227824 */ /* 0x000fe200078e0220 */
[----:B------:R0:W-:Y:S02]  /*5310*/  STG.E.U16 desc[UR32][R14.64], R8 ;  /* 0x000000080e007986 */ /* 0x0001e4000c101520 */
[----:B0-----:R-:W-:Y:S02]  /*5320*/  PRMT R15, R8, 0x7632, R15 ;  /* 0x00007632080f7816 */ /* 0x001fe4000000000f */
[----:B------:R-:W-:-:S03]  /*5330*/  LEA R14, P0, R40, R3, 0x1 ;  /* 0x00000003280e7211 */ /* 0x000fc600078008ff */
[----:B------:R0:W-:Y:S04]  /*5340*/  STG.E.U16 desc[UR32][R18.64], R15 ;  /* 0x0000000f12007986 */ /* 0x0001e8000c101520 */
[----:B------:R1:W-:Y:S04]  /*5350*/  STG.E.U16 desc[UR32][R28.64], R9 ;  /* 0x000000091c007986 */ /* 0x0003e8000c101520 */
[----:B------:R2:W-:Y:S01]  /*5360*/  STG.E.U16 desc[UR32][R20.64], R17 ;  /* 0x0000001114007986 */ /* 0x0005e2000c101520 */
[----:B0-----:R-:W-:Y:S01]  /*5370*/  LEA.HI.X.SX32 R15, R40, R13, 0x1, P0 ;  /* 0x0000000d280f7211 */ /* 0x001fe200000f0eff */
[----:B------:R-:W-:Y:S01]  /*5380*/  IMAD R40, R2, 0x2, R34 ;  /* 0x0000000202287824 */ /* 0x000fe200078e0222 */
[----:B------:R-:W-:-:S02]  /*5390*/  LEA R22, P0, R42, R3, 0x1 ;  /* 0x000000032a167211 */ /* 0x000fc400078008ff */
[----:B-1----:R-:W-:Y:S01]  /*53a0*/  PRMT R9, R10, 0x7632, R9 ;  /* 0x000076320a097816 */ /* 0x002fe20000000009 */
[----:B------:R0:W-:Y:S01]  /*53b0*/  STG.E.U16 desc[UR32][R14.64], R10 ;  /* 0x0000000a0e007986 */ /* 0x0001e2000c101520 */
[----:B------:R-:W-:Y:S02]  /*53c0*/  LEA.HI.X.SX32 R23, R42, R13, 0x1, P0 ;  /* 0x0000000d2a177211 */ /* 0x000fe400000f0eff */
[----:B------:R-:W-:Y:S02]  /*53d0*/  LEA R42, R2, R40, 0x1 ;  /* 0x00000028022a7211 */ /* 0x000fe400078e08ff */
[-C--:B------:R-:W-:Y:S01]  /*53e0*/  LEA R30, P0, R44, R3.reuse, 0x1 ;  /* 0x000000032c1e7211 */ /* 0x080fe200078008ff */
[----:B------:R1:W-:Y:S01]  /*53f0*/  STG.E.U16 desc[UR32][R22.64], R9 ;  /* 0x0000000916007986 */ /* 0x0003e2000c101520 */
[----:B--2---:R-:W-:Y:S01]  /*5400*/  LEA R20, P1, R24, R3, 0x1 ;  /* 0x0000000318147211 */ /* 0x004fe200078208ff */
[----:B------:R-:W-:Y:S01]  /*5410*/  IMAD R50, R2, 0x2, R42 ;  /* 0x0000000202327824 */ /* 0x000fe200078e022a */
[----:B------:R-:W-:-:S02]  /*5420*/  LEA.HI.X.SX32 R31, R44, R13, 0x1, P0 ;  /* 0x0000000d2c1f7211 */ /* 0x000fc400000f0eff */
[----:B------:R-:W-:Y:S01]  /*5430*/  LEA R8, P0, R46, R3, 0x1 ;  /* 0x000000032e087211 */ /* 0x000fe200078008ff */
[----:B------:R-:W-:Y:S01]  /*5440*/  IMAD R44, R2, 0x2, R50 ;  /* 0x00000002022c7824 */ /* 0x000fe200078e0232 */
[----:B------:R-:W-:Y:S01]  /*5450*/  LEA.HI.X.SX32 R21, R24, R13, 0x1, P1 ;  /* 0x0000000d18157211 */ /* 0x000fe200008f0eff */
[----:B------:R2:W-:Y:S01]  /*5460*/  STG.E.U16 desc[UR32][R30.64], R11 ;  /* 0x0000000b1e007986 */ /* 0x0005e2000c101520 */
[----:B------:R-:W-:Y:S02]  /*5470*/  LEA R24, P1, R34, R3, 0x1 ;  /* 0x0000000322187211 */ /* 0x000fe400078208ff */
[----:B0-----:R-:W-:Y:S02]  /*5480*/  PRMT R15, R11, 0x7632, R15 ;  /* 0x000076320b0f7816 */ /* 0x001fe4000000000f */
[-C--:B-1----:R-:W-:Y:S01]  /*5490*/  LEA.HI.X.SX32 R9, R46, R13.reuse, 0x1, P0 ;  /* 0x0000000d2e097211 */ /* 0x082fe200000f0eff */
[----:B------:R-:W-:Y:S01]  /*54a0*/  IMAD R46, R2, 0x2, R44 ;  /* 0x00000002022e7824 */ /* 0x000fe200078e022c */
[----:B------:R-:W-:-:S02]  /*54b0*/  LEA.HI.X.SX32 R25, R34, R13, 0x1, P1 ;  /* 0x0000000d22197211 */ /* 0x000fc400008f0eff */
[-C--:B------:R-:W-:Y:S01]  /*54c0*/  LEA R22, P2, R40, R3.reuse, 0x1 ;  /* 0x0000000328167211 */ /* 0x080fe200078408ff */
[----:B------:R-:W-:Y:S01]  /*54d0*/  IMAD R14, R2, 0x2, R46 ;  /* 0x00000002020e7824 */ /* 0x000fe200078e022e */
[-C--:B------:R-:W-:Y:S01]  /*54e0*/  LEA R18, P0, R48, R3.reuse, 0x1 ;  /* 0x0000000330127211 */ /* 0x080fe200078008ff */
[----:B------:R-:W-:Y:S01]  /*54f0*/  STG.E.U16 desc[UR32][R8.64], R15 ;  /* 0x0000000f08007986 */ /* 0x000fe2000c101520 */
[----:B--2---:R-:W-:Y:S01]  /*5500*/  LEA R30, P1, R50, R3, 0x1 ;  /* 0x00000003321e7211 */ /* 0x004fe200078208ff */
[----:B------:R-:W-:Y:S01]  /*5510*/  IMAD R52, R2, 0x2, R14 ;  /* 0x0000000202347824 */ /* 0x000fe200078e020e */
[-C--:B------:R-:W-:Y:S01]  /*5520*/  LEA.HI.X.SX32 R23, R40, R13.reuse, 0x1, P2 ;  /* 0x0000000d28177211 */ /* 0x080fe200010f0eff */
[----:B------:R-:W0:Y:S01]  /*5530*/  LDS.128 R8, [R12] ;  /* 0x000000000c087984 */ /* 0x000e220000000c00 */
[----:B------:R-:W-:Y:S02]  /*5540*/  LEA.HI.X.SX32 R31, R50, R13, 0x1, P1 ;  /* 0x0000000d321f7211 */ /* 0x000fe400008f0eff */
[----:B------:R-:W-:-:S02]  /*5550*/  LEA R54, R2, R52, 0x1 ;  /* 0x0000003402367211 */ /* 0x000fc400078e08ff */
[----:B------:R-:W-:Y:S02]  /*5560*/  LEA.HI.X.SX32 R19, R48, R13, 0x1, P0 ;  /* 0x0000000d30137211 */ /* 0x000fe400000f0eff */
[-C--:B------:R-:W-:Y:S01]  /*5570*/  LEA R40, P1, R14, R3.reuse, 0x1 ;  /* 0x000000030e287211 */ /* 0x080fe200078208ff */
[----:B------:R-:W-:Y:S01]  /*5580*/  IMAD R56, R2, 0x2, R54 ;  /* 0x0000000202387824 */ /* 0x000fe200078e0236 */
[----:B------:R-:W-:Y:S02]  /*5590*/  LEA R26, P0, R32, R3, 0x1 ;  /* 0x00000003201a7211 */ /* 0x000fe400078008ff */
[-C--:B------:R-:W-:Y:S01]  /*55a0*/  LEA.HI.X.SX32 R41, R14, R13.reuse, 0x1, P1 ;  /* 0x0000000d0e297211 */ /* 0x080fe200008f0eff */
[----:B------:R-:W-:Y:S01]  /*55b0*/  IMAD R58, R2, 0x2, R56 ;  /* 0x00000002023a7824 */ /* 0x000fe200078e0238 */
[----:B------:R-:W-:Y:S02]  /*55c0*/  LEA.HI.X.SX32 R27, R32, R13, 0x1, P0 ;  /* 0x0000000d201b7211 */ /* 0x000fe400000f0eff */
[-C--:B------:R-:W-:Y:S01]  /*55d0*/  LEA R28, P0, R42, R3.reuse, 0x1 ;  /* 0x000000032a1c7211 */ /* 0x080fe200078008ff */
[----:B------:R-:W-:Y:S01]  /*55e0*/  IMAD R60, R2, 0x2, R58 ;  /* 0x00000002023c7824 */ /* 0x000fe200078e023a */
[----:B------:R-:W-:-:S02]  /*55f0*/  LEA R32, P2, R44, R3, 0x1 ;  /* 0x000000032c207211 */ /* 0x000fc400078408ff */
[----:B------:R-:W-:Y:S01]  /*5600*/  LEA.HI.X.SX32 R29, R42, R13, 0x1, P0 ;  /* 0x0000000d2a1d7211 */ /* 0x000fe200000f0eff */
[----:B------:R-:W-:Y:S01]  /*5610*/  IMAD R62, R2, 0x2, R60 ;  /* 0x00000002023e7824 */ /* 0x000fe200078e023c */
[----:B------:R-:W-:Y:S02]  /*5620*/  LEA R34, P0, R46, R3, 0x1 ;  /* 0x000000032e227211 */ /* 0x000fe400078008ff */
[----:B------:R-:W-:Y:S01]  /*5630*/  LEA.HI.X.SX32 R33, R44, R13, 0x1, P2 ;  /* 0x0000000d2c217211 */ /* 0x000fe200010f0eff */
[----:B------:R-:W-:Y:S01]  /*5640*/  IMAD R64, R2, 0x2, R62 ;  /* 0x0000000202407824 */ /* 0x000fe200078e023e */
[----:B------:R-:W-:Y:S02]  /*5650*/  LEA R42, P2, R52, R3, 0x1 ;  /* 0x00000003342a7211 */ /* 0x000fe400078408ff */
[----:B------:R-:W-:Y:S02]  /*5660*/  LEA.HI.X.SX32 R35, R46, R13, 0x1, P0 ;  /* 0x0000000d2e237211 */ /* 0x000fe400000f0eff */
[----:B------:R-:W-:-:S02]  /*5670*/  LEA R14, R2, R64, 0x1 ;  /* 0x00000040020e7211 */ /* 0x000fc400078e08ff */
[----:B------:R-:W-:Y:S02]  /*5680*/  LEA R44, P0, R54, R3, 0x1 ;  /* 0x00000003362c7211 */ /* 0x000fe400078008ff */
[----:B------:R-:W-:Y:S01]  /*5690*/  LEA.HI.X.SX32 R43, R52, R13, 0x1, P2 ;  /* 0x0000000d342b7211 */ /* 0x000fe200010f0eff */
[----:B------:R-:W-:Y:S01]  /*56a0*/  IMAD R66, R2, 0x2, R14 ;  /* 0x0000000202427824 */ /* 0x000fe200078e020e */
[-C--:B------:R-:W-:Y:S02]  /*56b0*/  LEA R46, P1, R56, R3.reuse, 0x1 ;  /* 0x00000003382e7211 */ /* 0x080fe400078208ff */
[----:B------:R-:W-:Y:S01]  /*56c0*/  LEA R48, P2, R58, R3, 0x1 ;  /* 0x000000033a307211 */ /* 0x000fe200078408ff */
[----:B------:R-:W-:Y:S01]  /*56d0*/  IMAD R68, R2, 0x2, R66 ;  /* 0x0000000202447824 */ /* 0x000fe200078e0242 */
[----:B------:R-:W-:Y:S01]  /*56e0*/  LEA.HI.X.SX32 R45, R54, R13, 0x1, P0 ;  /* 0x0000000d362d7211 */ /* 0x000fe200000f0eff */
[----:B0-----:R0:W-:Y:S01]  /*56f0*/  STG.E.U16 desc[UR32][R18.64], R8 ;  /* 0x0000000812007986 */ /* 0x0011e2000c101520 */
[----:B------:R-:W-:Y:S01]  /*5700*/  LEA R50, P0, R60, R3, 0x1 ;  /* 0x000000033c327211 */ /* 0x000fe200078008ff */
[----:B------:R-:W-:Y:S01]  /*5710*/  IMAD R70, R2, 0x2, R68 ;  /* 0x0000000202467824 */ /* 0x000fe200078e0244 */
[----:B------:R-:W-:-:S02]  /*5720*/  LEA.HI.X.SX32 R47, R56, R13, 0x1, P1 ;  /* 0x0000000d382f7211 */ /* 0x000fc400008f0eff */
[----:B------:R-:W-:Y:S01]  /*5730*/  LEA.HI.X.SX32 R49, R58, R13, 0x1, P2 ;  /* 0x0000000d3a317211 */ /* 0x000fe200010f0eff */
[----:B------:R-:W-:Y:S01]  /*5740*/  IMAD R72, R2, 0x2, R70 ;  /* 0x0000000202487824 */ /* 0x000fe200078e0246 */
[-C--:B------:R-:W-:Y:S02]  /*5750*/  LEA R52, P1, R62, R3.reuse, 0x1 ;  /* 0x000000033e347211 */ /* 0x080fe400078208ff */
[----:B------:R-:W-:Y:S01]  /*5760*/  LEA R54, P2, R64, R3, 0x1 ;  /* 0x0000000340367211 */ /* 0x000fe200078408ff */
[----:B------:R-:W-:Y:S01]  /*5770*/  IMAD R74, R2, 0x2, R72 ;  /* 0x00000002024a7824 */ /* 0x000fe200078e0248 */
[----:B------:R-:W-:Y:S02]  /*5780*/  LEA.HI.X.SX32 R51, R60, R13, 0x1, P0 ;  /* 0x0000000d3c337211 */ /* 0x000fe400000f0eff */
[----:B------:R-:W-:Y:S02]  /*5790*/  LEA R56, P0, R14, R3, 0x1 ;  /* 0x000000030e387211 */ /* 0x000fe400078008ff */
[----:B------:R-:W-:-:S02]  /*57a0*/  LEA.HI.X.SX32 R53, R62, R13, 0x1, P1 ;  /* 0x0000000d3e357211 */ /* 0x000fc400008f0eff */
[----:B------:R-:W-:Y:S02]  /*57b0*/  LEA.HI.X.SX32 R55, R64, R13, 0x1, P2 ;  /* 0x0000000d40377211 */ /* 0x000fe400010f0eff */
[-C--:B------:R-:W-:Y:S02]  /*57c0*/  LEA R58, P1, R66, R3.reuse, 0x1 ;  /* 0x00000003423a7211 */ /* 0x080fe400078208ff */
[----:B------:R-:W-:Y:S02]  /*57d0*/  LEA R60, P2, R68, R3, 0x1 ;  /* 0x00000003443c7211 */ /* 0x000fe400078408ff */
[-C--:B------:R-:W-:Y:S02]  /*57e0*/  LEA.HI.X.SX32 R57, R14, R13.reuse, 0x1, P0 ;  /* 0x0000000d0e397211 */ /* 0x080fe400000f0eff */
[----:B------:R-:W-:Y:S02]  /*57f0*/  LEA R14, R2, R74, 0x1 ;  /* 0x0000004a020e7211 */ /* 0x000fe400078e08ff */
[----:B------:R-:W-:-:S02]  /*5800*/  LEA.HI.X.SX32 R59, R66, R13, 0x1, P1 ;  /* 0x0000000d423b7211 */ /* 0x000fc400008f0eff */
[----:B------:R-:W-:Y:S02]  /*5810*/  LEA.HI.X.SX32 R61, R68, R13, 0x1, P2 ;  /* 0x0000000d443d7211 */ /* 0x000fe400010f0eff */
[-C--:B------:R-:W-:Y:S02]  /*5820*/  LEA R2, P0, R70, R3.reuse, 0x1 ;  /* 0x0000000346027211 */ /* 0x080fe400078008ff */
[-C--:B------:R-:W-:Y:S02]  /*5830*/  LEA R62, P1, R72, R3.reuse, 0x1 ;  /* 0x00000003483e7211 */ /* 0x080fe400078208ff */
[-C--:B------:R-:W-:Y:S02]  /*5840*/  LEA R64, P2, R74, R3.reuse, 0x1 ;  /* 0x000000034a407211 */ /* 0x080fe400078408ff */
[----:B------:R-:W-:Y:S02]  /*5850*/  LEA R66, P3, R14, R3, 0x1 ;  /* 0x000000030e427211 */ /* 0x000fe400078608ff */
[----:B------:R-:W-:-:S02]  /*5860*/  LEA.HI.X.SX32 R3, R70, R13, 0x1, P0 ;  /* 0x0000000d46037211 */ /* 0x000fc400000f0eff */
[-C--:B------:R-:W-:Y:S02]  /*5870*/  LEA.HI.X.SX32 R63, R72, R13.reuse, 0x1, P1 ;  /* 0x0000000d483f7211 */ /* 0x080fe400008f0eff */
[-C--:B------:R-:W-:Y:S02]  /*5880*/  LEA.HI.X.SX32 R65, R74, R13.reuse, 0x1, P2 ;  /* 0x0000000d4a417211 */ /* 0x080fe400010f0eff */
[----:B------:R-:W-:Y:S02]  /*5890*/  LEA.HI.X.SX32 R67, R14, R13, 0x1, P3 ;  /* 0x0000000d0e437211 */ /* 0x000fe400018f0eff */
[----:B------:R-:W1:Y:S01]  /*58a0*/  LDS.128 R12, [R12+0x1000] ;  /* 0x001000000c0c7984 */ /* 0x000e620000000c00 */
[----:B------:R-:W-:Y:S02]  /*58b0*/  PRMT R17, R8, 0x7632, R17 ;  /* 0x0000763208117816 */ /* 0x000fe40000000011 */
[----:B0-----:R-:W-:Y:S02]  /*58c0*/  PRMT R19, R9, 0x7632, R19 ;  /* 0x0000763209137816 */ /* 0x001fe40000000013 */
[----:B------:R-:W-:Y:S01]  /*58d0*/  PRMT R8, R4, 0x7632, R8 ;  /* 0x0000763204087816 */ /* 0x000fe20000000008 */
[----:B------:R0:W-:Y:S01]  /*58e0*/  STG.E.U16 desc[UR32][R20.64], R17 ;  /* 0x0000001114007986 */ /* 0x0001e2000c101520 */
[----:B------:R-:W-:-:S03]  /*58f0*/  ISETP.GE.U32.AND P0, PT, R0, 0x80, PT ;  /* 0x000000800000780c */ /* 0x000fc60003f06070 */
[----:B------:R2:W-:Y:S04]  /*5900*/  STG.E.U16 desc[UR32][R26.64], R9 ;  /* 0x000000091a007986 */ /* 0x0005e8000c101520 */
[----:B------:R3:W-:Y:S01]  /*5910*/  STG.E.U16 desc[UR32][R24.64], R19 ;  /* 0x0000001318007986 */ /* 0x0007e2000c101520 */
[----:B0-----:R-:W-:-:S03]  /*5920*/  PRMT R21, R10, 0x7632, R21 ;  /* 0x000076320a157816 */ /* 0x001fc60000000015 */
[----:B------:R0:W-:Y:S01]  /*5930*/  STG.E.U16 desc[UR32][R22.64], R10 ;  /* 0x0000000a16007986 */ /* 0x0001e2000c101520 */
[----:B------:R-:W-:Y:S02]  /*5940*/  PRMT R17, R5, 0x7632, R17 ;  /* 0x0000763205117816 */ /* 0x000fe40000000011 */
[----:B--2---:R-:W-:Y:S01]  /*5950*/  PRMT R26, R7, 0x7632, R26 ;  /* 0x00007632071a7816 */ /* 0x004fe2000000001a */
[----:B------:R1:W-:Y:S01]  /*5960*/  STG.E.U16 desc[UR32][R28.64], R21 ;  /* 0x000000151c007986 */ /* 0x0003e2000c101520 */
[----:B---3--:R-:W-:-:S03]  /*5970*/  PRMT R24, R6, 0x7632, R24 ;  /* 0x0000763206187816 */ /* 0x008fc60000000018 */
[----:B------:R2:W-:Y:S01]  /*5980*/  STG.E.U16 desc[UR32][R30.64], R11 ;  /* 0x0000000b1e007986 */ /* 0x0005e2000c101520 */
[----:B0-----:R-:W-:-:S05]  /*5990*/  PRMT R23, R11, 0x7632, R23 ;  /* 0x000076320b177816 */ /* 0x001fca0000000017 */
[----:B------:R0:W-:Y:S04]  /*59a0*/  STG.E.U16 desc[UR32][R32.64], R23 ;  /* 0x0000001720007986 */ /* 0x0001e8000c101520 */
[----:B------:R-:W-:Y:S01]  /*59b0*/  STG.E.U16 desc[UR32][R34.64], R4 ;  /* 0x0000000422007986 */ /* 0x000fe2000c101520 */
[----:B-1----:R-:W-:Y:S02]  /*59c0*/  PRMT R28, R12, 0x7632, R28 ;  /* 0x000076320c1c7816 */ /* 0x002fe4000000001c */
[----:B--2---:R-:W-:Y:S01]  /*59d0*/  PRMT R30, R13, 0x7632, R30 ;  /* 0x000076320d1e7816 */ /* 0x004fe2000000001e */
[----:B------:R-:W-:Y:S01]  /*59e0*/  STG.E.U16 desc[UR32][R40.64], R8 ;  /* 0x0000000828007986 */ /* 0x000fe2000c101520 */
[----:B------:R-:W-:-:S03]  /*59f0*/  PRMT R31, R14, 0x7632, R31 ;  /* 0x000076320e1f7816 */ /* 0x000fc6000000001f */
[----:B------:R-:W-:Y:S01]  /*5a00*/  STG.E.U16 desc[UR32][R42.64], R5 ;  /* 0x000000052a007986 */ /* 0x000fe2000c101520 */
[----:B0-----:R-:W-:-:S03]  /*5a10*/  PRMT R33, R15, 0x7632, R33 ;  /* 0x000076320f217816 */ /* 0x001fc60000000021 */
[----:B------:R-:W-:Y:S04]  /*5a20*/  STG.E.U16 desc[UR32][R44.64], R17 ;  /* 0x000000112c007986 */ /* 0x000fe8000c101520 */
[----:B------:R-:W-:Y:S04]  /*5a30*/  STG.E.U16 desc[UR32][R46.64], R6 ;  /* 0x000000062e007986 */ /* 0x000fe8000c101520 */
[----:B------:R-:W-:Y:S04]  /*5a40*/  STG.E.U16 desc[UR32][R48.64], R24 ;  /* 0x0000001830007986 */ /* 0x000fe8000c101520 */
[----:B------:R0:W-:Y:S04]  /*5a50*/  STG.E.U16 desc[UR32][R50.64], R7 ;  /* 0x0000000732007986 */ /* 0x0001e8000c101520 */
[----:B------:R-:W-:Y:S04]  /*5a60*/  STG.E.U16 desc[UR32][R52.64], R26 ;  /* 0x0000001a34007986 */ /* 0x000fe8000c101520 */
[----:B------:R-:W-:Y:S04]  /*5a70*/  STG.E.U16 desc[UR32][R54.64], R12 ;  /* 0x0000000c36007986 */ /* 0x000fe8000c101520 */
[----:B------:R-:W-:Y:S01]  /*5a80*/  STG.E.U16 desc[UR32][R56.64], R28 ;  /* 0x0000001c38007986 */ /* 0x000fe2000c101520 */
[----:B0-----:R-:W0:Y:S03]  /*5a90*/  LDC.64 R6, c[0x0][0x3a0] ;  /* 0x0000e800ff067b82 */ /* 0x001e260000000a00 */
[----:B------:R-:W-:Y:S04]  /*5aa0*/  STG.E.U16 desc[UR32][R58.64], R13 ;  /* 0x0000000d3a007986 */ /* 0x000fe8000c101520 */
[----:B------:R-:W-:Y:S04]  /*5ab0*/  STG.E.U16 desc[UR32][R60.64], R30 ;  /* 0x0000001e3c007986 */ /* 0x000fe8000c101520 */
[----:B------:R1:W-:Y:S04]  /*5ac0*/  STG.E.U16 desc[UR32][R2.64], R14 ;  /* 0x0000000e02007986 */ /* 0x0003e8000c101520 */
[----:B------:R-:W-:Y:S04]  /*5ad0*/  STG.E.U16 desc[UR32][R62.64], R31 ;  /* 0x0000001f3e007986 */ /* 0x000fe8000c101520 */
[----:B------:R-:W-:Y:S04]  /*5ae0*/  STG.E.U16 desc[UR32][R64.64], R15 ;  /* 0x0000000f40007986 */ /* 0x000fe8000c101520 */
[----:B------:R-:W-:Y:S01]  /*5af0*/  STG.E.U16 desc[UR32][R66.64], R33 ;  /* 0x0000002142007986 */ /* 0x000fe2000c101520 */
[----:B-1----:R-:W-:-:S02]  /*5b00*/  IMAD.SHL.U32 R3, R36, 0x4, RZ ;  /* 0x0000000424037824 */ /* 0x002fc400078e00ff */
[----:B------:R-:W-:Y:S01]  /*5b10*/  IMAD.HI R36, R36, 0x4, RZ ;  /* 0x0000000424247827 */ /* 0x000fe200078e02ff */
[----:B------:R-:W-:Y:S02]  /*5b20*/  BAR.SYNC.DEFER_BLOCKING 0x0 ;  /* 0x0000000000007b1d */ /* 0x000fe40000010000 */
[----:B0-----:R-:W-:-:S04]  /*5b30*/  IADD3 R2, P1, P2, R3, UR6, R6 ;  /* 0x0000000603027c10 */ /* 0x001fc8000fa3e006 */
[----:B------:R-:W-:Y:S01]  /*5b40*/  IADD3.X R3, PT, PT, R36, UR5, R7, P1, P2 ;  /* 0x0000000524037c10 */ /* 0x000fe20008fe4407 */
[----:B------:R-:W-:Y:S01]  /*5b50*/  STSM.16.M88 [R39], R16 ;  /* 0x0000001027007844 */ /* 0x000fe20000000000 */
[----:B------:R-:W-:Y:S06]  /*5b60*/  BAR.SYNC.DEFER_BLOCKING 0x0 ;  /* 0x0000000000007b1d */ /* 0x000fec0000010000 */
[----:B------:R-:W0:Y:S04]  /*5b70*/  LDSM.16.M88 R5, [R38+UR12] ;  /* 0x0000000c2605783b */ /* 0x000e280008000000 */
[----:B0-----:R0:W-:Y:S01]  /*5b80*/  @!P0 STG.E desc[UR32][R2.64], R5 ;  /* 0x0000000502008986 */ /* 0x0011e2000c101920 */
[----:B------:R-:W-:Y:S06]  /*5b90*/  BAR.SYNC.DEFER_BLOCKING 0x0 ;  /* 0x0000000000007b1d */ /* 0x000fec0000010000 */
[----:B------:R-:W-:Y:S05]  /*5ba0*/  BRA.U UP1, `(.L_x_22) ;  /* 0x0000000101a07547 */ /* 0x000fea000b800000 */
[----:B------:R-:W1:Y:S01]  /*5bb0*/  S2UR UR5, SR_CgaCtaId ;  /* 0x00000000000579c3 */ /* 0x000e620000008800 */
[----:B------:R-:W-:Y:S01]  /*5bc0*/  NOP ;  /* 0x0000000000007918 */ /* 0x000fe20000000000 */
[----:B------:R-:W-:Y:S01]  /*5bd0*/  UMOV UR4, 0x50 ;  /* 0x0000005000047882 */ /* 0x000fe20000000000 */
[----:B------:R-:W-:Y:S02]  /*5be0*/  IMAD.U32 R0, RZ, RZ, UR13 ;  /* 0x0000000dff007e24 */ /* 0x000fe4000f8e00ff */
[----:B0-----:R-:W-:Y:S02]  /*5bf0*/  IMAD.MOV.U32 R3, RZ, RZ, 0xf ;  /* 0x0000000fff037424 */ /* 0x001fe400078e00ff */
[----:B------:R-:W-:Y:S01]  /*5c00*/  IMAD.MOV.U32 R7, RZ, RZ, 0x1 ;  /* 0x00000001ff077424 */ /* 0x000fe200078e00ff */
[----:B------:R-:W-:-:S04]  /*5c10*/  LOP3.LUT R0, R0, 0xffff, RZ, 0xc0, !PT ;  /* 0x0000ffff00007812 */ /* 0x000fc800078ec0ff */
[----:B------:R-:W-:-:S05]  /*5c20*/  SHF.R.U32.HI R0, RZ, 0x5, R0 ;  /* 0x00000005ff007819 */ /* 0x000fca0000011600 */
[----:B------:R-:W-:Y:S01]  /*5c30*/  VIADD R2, R0, 0x10 ;  /* 0x0000001000027836 */ /* 0x000fe20000000000 */
[----:B------:R-:W-:Y:S01]  /*5c40*/  SHF.L.U32 R0, R3, R0, RZ ;  /* 0x0000000003007219 */ /* 0x000fe200000006ff */
[----:B-1----:R-:W-:-:S03]  /*5c50*/  ULEA UR6, UR5, UR4, 0x18 ;  /* 0x0000000405067291 */ /* 0x002fc6000f8ec0ff */
[----:B------:R-:W-:-:S04]  /*5c60*/  SHF.L.U32 R3, R7, R2, RZ ;  /* 0x0000000207037219 */ /* 0x000fc800000006ff */
[----:B------:R-:W-:Y:S02]  /*5c70*/  LOP3.LUT R0, R3, R0, RZ, 0xfc, !PT ;  /* 0x0000000003007212 */ /* 0x000fe400078efcff */
[----:B------:R-:W0:Y:S02]  /*5c80*/  LDS R5, [UR6] ;  /* 0x00000006ff057984 */ /* 0x000e240008000800 */
[C---:B------:R-:W-:Y:S02]  /*5c90*/  LOP3.LUT R2, R0.reuse, 0xffff, RZ, 0xc0, !PT ;  /* 0x0000ffff00027812 */ /* 0x040fe400078ec0ff */
[----:B0-----:R-:W-:-:S04]  /*5ca0*/  LOP3.LUT R3, R0, 0xffff, R5, 0x80, !PT ;  /* 0x0000ffff00037812 */ /* 0x001fc800078e8005 */
[----:B------:R-:W-:-:S13]  /*5cb0*/  ISETP.NE.AND P0, PT, R3, R2, PT ;  /* 0x000000020300720c */ /* 0x000fda0003f05270 */
[----:B------:R-:W-:Y:S05]  /*5cc0*/  @P0 BRA `(.L_x_23) ;  /* 0x0000000000500947 */ /* 0x000fea0003800000 */
[----:B------:R-:W-:Y:S02]  /*5cd0*/  SHF.R.U32.HI R5, RZ, 0x10, R5 ;  /* 0x00000010ff057819 */ /* 0x000fe40000011605 */
[----:B------:R-:W-:-:S04]  /*5ce0*/  SHF.R.U32.HI R2, RZ, 0x10, R0 ;  /* 0x00000010ff027819 */ /* 0x000fc80000011600 */
[----:B------:R-:W-:-:S04]  /*5cf0*/  LOP3.LUT R5, R5, R2, RZ, 0xc0, !PT ;  /* 0x0000000205057212 */ /* 0x000fc800078ec0ff */
[----:B------:R-:W-:-:S13]  /*5d00*/  ISETP.NE.AND P0, PT, R5, R2, PT ;  /* 0x000000020500720c */ /* 0x000fda0003f05270 */
[----:B------:R-:W-:Y:S05]  /*5d10*/  @P0 BRA `(.L_x_24) ;  /* 0x0000000000300947 */ /* 0x000fea0003800000 */
[----:B------:R-:W-:Y:S01]  /*5d20*/  R2UR UR4, R0 ;  /* 0x00000000000472ca */ /* 0x000fe200000e0000 */
[----:B------:R-:W-:Y:S01]  /*5d30*/  VOTEU.ANY UR5, UPT, PT ;  /* 0x0000000000057886 */ /* 0x000fe200038e0100 */
[----:B------:R-:W0:Y:S01]  /*5d40*/  S2R R0, SR_LANEID ;  /* 0x0000000000007919 */ /* 0x000e220000000000 */
[----:B------:R-:W-:-:S10]  /*5d50*/  UFLO.U32 UR5, UR5 ;  /* 0x00000005000572bd */ /* 0x000fd400080e0000 */
[----:B------:R-:W-:-:S06]  /*5d60*/  ULOP3.LUT UR4, URZ, UR4, URZ, 0x33, !UPT ;  /* 0x00000004ff047292 */ /* 0x000fcc000f8e33ff */
[----:B------:R-:W-:-:S04]  /*5d70*/  MOV R2, UR4 ;  /* 0x0000000400027c02 */ /* 0x000fc80008000f00 */
[----:B------:R-:W1:Y:S02]  /*5d80*/  REDUX UR7, R2 ;  /* 0x00000000020773c4 */ /* 0x000e640000000000 */
[----:B------:R2:W-:Y:S01]  /*5d90*/  UTCATOMSWS.AND URZ, UR4 ;  /* 0x0000000400ff79e3 */ /* 0x0005e20008000000 */
[----:B0-----:R-:W-:Y:S01]  /*5da0*/  ISETP.EQ.U32.AND P0, PT, R0, UR5, PT ;  /* 0x0000000500007c0c */ /* 0x001fe2000bf02070 */
[----:B-1----:R-:W-:-:S12]  /*5db0*/  IMAD.U32 R0, RZ, RZ, UR7 ;  /* 0x00000007ff007e24 */ /* 0x002fd8000f8e00ff */
[----:B------:R2:W-:Y:S01]  /*5dc0*/  @P0 ATOMS.AND RZ, [UR6], R0 ;  /* 0x00000000ffff098c */ /* 0x0005e2000a800006 */
[----:B------:R-:W-:Y:S05]  /*5dd0*/  BRA `(.L_x_22) ;  /* 0x0000000000147947 */ /* 0x000fea0003800000 */
.L_x_24:
[----:B------:R-:W-:-:S07]  /*5de0*/  MOV R2, 0x5e00 ;  /* 0x00005e0000027802 */ /* 0x000fce0000000f00 */
[----:B------:R-:W-:Y:S05]  /*5df0*/  CALL.REL.NOINC `($__internal_0_$__cuda_sm10x_tcgen05_guardrail_trap_col_being_dealloced_not_returned_by_alloc) ;  /* 0x0000000000447944 */ /* 0x000fea0003c00000 */
[----:B------:R-:W-:Y:S05]  /*5e00*/  BRA `(.L_x_22) ;  /* 0x0000000000087947 */ /* 0x000fea0003800000 */
.L_x_23:
[----:B------:R-:W-:-:S07]  /*5e10*/  MOV R2, 0x5e30 ;  /* 0x00005e3000027802 */ /* 0x000fce0000000f00 */
[----:B------:R-:W-:Y:S05]  /*5e20*/  CALL.REL.NOINC `($__internal_2_$__cuda_sm10x_tcgen05_guardrail_trap_unallocated_columns_being_dealloced) ;  /* 0x0000000000507944 */ /* 0x000fea0003c00000 */
.L_x_22:
[----:B------:R-:W-:Y:S01]  /*5e30*/  NOP ;  /* 0x0000000000007918 */ /* 0x000fe20000000000 */
[----:B--2---:R-:W-:Y:S05]  /*5e40*/  EXIT ;  /* 0x000000000000794d */ /* 0x004fea0003800000 */
.L_x_8:
[----:B------:R-:W1:Y:S02]  /*5e50*/  SYNCS.PHASECHK.TRANS64.TRYWAIT P2, [UR12+0x5000], RZ ;  /* 0x005000ffff0075a7 */ /* 0x000e64000804110c */
[----:B-1----:R-:W-:Y:S05]  /*5e60*/  @!P2 BRA `(.L_x_8) ;  /* 0xfffffffc00f8a947 */ /* 0x002fea000383ffff */
[----:B------:R-:W-:Y:S05]  /*5e70*/  BRA `(.L_x_7) ;  /* 0xffffffb800b87947 */ /* 0x000fea000383ffff */
.L_x_17:
[----:B------:R-:W2:Y:S02]  /*5e80*/  SYNCS.PHASECHK.TRANS64.TRYWAIT P0, [UR12+0x7010], RZ ;  /* 0x007010ffff0075a7 */ /* 0x000ea4000800110c */
[----:B--2---:R-:W-:Y:S05]  /*5e90*/  @!P0 BRA `(.L_x_17) ;  /* 0xfffffffc00f88947 */ /* 0x004fea000383ffff */
[----:B------:R-:W-:Y:S05]  /*5ea0*/  BRA `(.L_x_25) ;  /* 0xffffffd400347947 */ /* 0x000fea000383ffff */
.L_x_18:
[----:B------:R-:W2:Y:S02]  /*5eb0*/  SYNCS.PHASECHK.TRANS64.TRYWAIT P0, [UR50], R23 ;  /* 0x00000017ff0075a7 */ /* 0x000ea40008001132 */
[----:B--2---:R-:W-:Y:S05]  /*5ec0*/  @!P0 BRA `(.L_x_18) ;  /* 0xfffffffc00f88947 */ /* 0x004fea000383ffff */
[----:B------:R-:W-:Y:S05]  /*5ed0*/  BRA `(.L_x_26) ;  /* 0xffffffe000107947 */ /* 0x000fea000383ffff */
.L_x_21:
[----:B------:R-:W0:Y:S02]  /*5ee0*/  SYNCS.PHASECHK.TRANS64.TRYWAIT P0, [UR50], R4 ;  /* 0x00000004ff0075a7 */ /* 0x000e240008001132 */
[----:B0-----:R-:W-:Y:S05]  /*5ef0*/  @!P0 BRA `(.L_x_21) ;  /* 0xfffffffc00f88947 */ /* 0x001fea000383ffff */
[----:B------:R-:W-:Y:S05]  /*5f00*/  BRA `(.L_x_27) ;  /* 0xffffffe400c87947 */ /* 0x000fea000383ffff */
        .weak           $__internal_0_$__cuda_sm10x_tcgen05_guardrail_trap_col_being_dealloced_not_returned_by_alloc
        .type           $__internal_0_$__cuda_sm10x_tcgen05_guardrail_trap_col_being_dealloced_not_returned_by_alloc,@function
        .size           $__internal_0_$__cuda_sm10x_tcgen05_guardrail_trap_col_being_dealloced_not_returned_by_alloc,($__internal_1_$__cuda_sm10x_tcgen05_guardrail_trap_phase_invalid_during_alloc - $__internal_0_$__cuda_sm10x_tcgen05_guardrail_trap_col_being_dealloced_not_returned_by_alloc)
$__internal_0_$__cuda_sm10x_tcgen05_guardrail_trap_col_being_dealloced_not_returned_by_alloc:
[----:B------:R-:W-:Y:S05]  /*5f10*/  BPT.TRAP 0x1 ;  /* 0x000000040000795c */ /* 0x000fea0000300000 */
[----:B------:R-:W-:-:S04]  /*5f20*/  IMAD.MOV.U32 R3, RZ, RZ, 0x0 ;  /* 0x00000000ff037424 */ /* 0x000fc800078e00ff */
[----:B------:R-:W-:Y:S05]  /*5f30*/  RET.REL.NODEC R2 `(attn_fwd) ;  /* 0xffffffa002307950 */ /* 0x000fea0003c3ffff */
        .weak           $__internal_1_$__cuda_sm10x_tcgen05_guardrail_trap_phase_invalid_during_alloc
        .type           $__internal_1_$__cuda_sm10x_tcgen05_guardrail_trap_phase_invalid_during_alloc,@function
        .size           $__internal_1_$__cuda_sm10x_tcgen05_guardrail_trap_phase_invalid_during_alloc,($__internal_2_$__cuda_sm10x_tcgen05_guardrail_trap_unallocated_columns_being_dealloced - $__internal_1_$__cuda_sm10x_tcgen05_guardrail_trap_phase_invalid_during_alloc)
$__internal_1_$__cuda_sm10x_tcgen05_guardrail_trap_phase_invalid_during_alloc:
[----:B------:R-:W-:Y:S05]  /*5f40*/  BPT.TRAP 0x1 ;  /* 0x000000040000795c */ /* 0x000fea0000300000 */
[----:B------:R-:W-:-:S04]  /*5f50*/  IMAD.MOV.U32 R5, RZ, RZ, 0x0 ;  /* 0x00000000ff057424 */ /* 0x000fc800078e00ff */
[----:B------:R-:W-:Y:S05]  /*5f60*/  RET.REL.NODEC R4 `(attn_fwd) ;  /* 0xffffffa004247950 */ /* 0x000fea0003c3ffff */
        .weak           $__internal_2_$__cuda_sm10x_tcgen05_guardrail_trap_unallocated_columns_being_dealloced
        .type           $__internal_2_$__cuda_sm10x_tcgen05_guardrail_trap_unallocated_columns_being_dealloced,@function
        .size           $__internal_2_$__cuda_sm10x_tcgen05_guardrail_trap_unallocated_columns_being_dealloced,(.L_x_31 - $__internal_2_$__cuda_sm10x_tcgen05_guardrail_trap_unallocated_columns_being_dealloced)
$__internal_2_$__cuda_sm10x_tcgen05_guardrail_trap_unallocated_columns_being_dealloced:
[----:B------:R-:W-:Y:S05]  /*5f70*/  BPT.TRAP 0x1 ;  /* 0x000000040000795c */ /* 0x000fea0000300000 */
[----:B------:R-:W-:-:S04]  /*5f80*/  IMAD.MOV.U32 R3, RZ, RZ, 0x0 ;  /* 0x00000000ff037424 */ /* 0x000fc800078e00ff */
[----:B------:R-:W-:Y:S05]  /*5f90*/  RET.REL.NODEC R2 `(attn_fwd) ;  /* 0xffffffa002187950 */ /* 0x000fea0003c3ffff */
.L_x_28:
[----:B------:R-:W-:-:S00]  /*5fa0*/  BRA `(.L_x_28) ;  /* 0xfffffffc00fc7947 */ /* 0x000fc0000383ffff */
[----:B------:R-:W-:-:S00]  /*5fb0*/  NOP ;  /* 0x0000000000007918 */ /* 0x000fc00000000000 */
        /* <DEDUP_REMOVED lines=12> */
.L_x_31:


//--------------------- .nv.global.init           --------------------------
	.section	.nv.global.init,"aw",@progbits
.nv.global.init:
	.type		_$_str,@object
	.size		_$_str,(.L_3 - _$_str)
_$_str:
        /*0000*/ 	.byte	0x5f, 0x5f, 0x43, 0x55, 0x44, 0x41, 0x5f, 0x46, 0x54, 0x5a, 0x00
.L_3:


//--------------------- .nv.shared.attn_fwd       --------------------------
	.section	.nv.shared.attn_fwd,"aw",@nobits
	.sectionflags	@""
	.align	16
	.zero		1024


//--------------------- .nv.shared.reserved.0     --------------------------
	.section	.nv.shared.reserved.0,"aw",@nobits
	.align	8
	.weak		__nv_reservedSMEM_offset_0_alias
	.size		__nv_reservedSMEM_offset_0_alias, 0, 64
	.other		__nv_reservedSMEM_offset_0_alias,@"STO_CUDA_RESERVED_SHARED STV_DEFAULT"
__nv_reservedSMEM_offset_0_alias:
	.zero		0
.nv.shared.reserved.0:
	.zero		64
	.weak		__nv_reservedSMEM_allocation_phase
	.type		__nv_reservedSMEM_allocation_phase,@object
	.size		__nv_reservedSMEM_allocation_phase,(.L_0 - __nv_reservedSMEM_allocation_phase)
__nv_reservedSMEM_allocation_phase:
	.zero		1
.L_0:
	.zero		7
	.weak		__nv_reservedSMEM_devtool_atexit_pc
	.type		__nv_reservedSMEM_devtool_atexit_pc,@object
	.size		__nv_reservedSMEM_devtool_atexit_pc,(__nv_reservedSMEM_allocation_mask - __nv_reservedSMEM_devtool_atexit_pc)
__nv_reservedSMEM_devtool_atexit_pc:
	.zero		8
	.weak		__nv_reservedSMEM_allocation_mask
	.type		__nv_reservedSMEM_allocation_mask,@object
	.size		__nv_reservedSMEM_allocation_mask,(.L_2 - __nv_reservedSMEM_allocation_mask)
__nv_reservedSMEM_allocation_mask:
	.zero		4
.L_2:


//--------------------- .nv.constant0.attn_fwd    --------------------------
	.section	.nv.constant0.attn_fwd,"a",@progbits
	.sectionflags	@""
	.align	4
.nv.constant0.attn_fwd:
	.zero		1032


//--------------------- SYMBOLS --------------------------

	.type		.nv.reservedSmem.offset0,@object
	.size		.nv.reservedSmem.offset0,0x4
	.type		.nv.reservedSmem.cap,@object
	.size		.nv.reservedSmem.cap,0x4
